//
// Generated by NVIDIA NVVM Compiler
//
// Compiler Build ID: CL-36424714
// Cuda compilation tools, release 13.0, V13.0.88
// Based on NVVM 20.0.0
//

.version 9.0
.target sm_100
.address_size 64

	// .globl	_Z6phase1Piii
// _ZZ6phase1PiiiE1s has been demoted
// _ZZ8phase2_1PiiiE2s1 has been demoted
// _ZZ8phase2_1PiiiE2s2 has been demoted
// _ZZ8phase2_2PiiiE2s1 has been demoted
// _ZZ8phase2_2PiiiE2s2 has been demoted
// _ZZ6phase3PiiiiE2s1 has been demoted
// _ZZ6phase3PiiiiE2s2 has been demoted
// _ZZ6phase3PiiiiE2s3 has been demoted

.visible .entry _Z6phase1Piii(
	.param .u64 .ptr .align 1 _Z6phase1Piii_param_0,
	.param .u32 _Z6phase1Piii_param_1,
	.param .u32 _Z6phase1Piii_param_2
)
{
	.reg .pred 	%p<2>;
	.reg .b32 	%r<671>;
	.reg .b64 	%rd<7>;
	// demoted variable
	.shared .align 4 .b8 _ZZ6phase1PiiiE1s[16384];
	ld.param.u64 	%rd3, [_Z6phase1Piii_param_0];
	ld.param.u32 	%r11, [_Z6phase1Piii_param_1];
	ld.param.u32 	%r12, [_Z6phase1Piii_param_2];
	cvta.to.global.u64 	%rd4, %rd3;
	mov.u32 	%r13, %tid.x;
	mov.u32 	%r1, %tid.y;
	shl.b32 	%r14, %r11, 6;
	add.s32 	%r15, %r14, %r1;
	add.s32 	%r16, %r14, %r13;
	mad.lo.s32 	%r17, %r15, %r12, %r16;
	mul.wide.s32 	%rd5, %r17, 4;
	add.s64 	%rd1, %rd4, %rd5;
	ld.global.u32 	%r18, [%rd1];
	shl.b32 	%r19, %r13, 8;
	mov.u32 	%r20, _ZZ6phase1PiiiE1s;
	add.s32 	%r2, %r20, %r19;
	shl.b32 	%r21, %r1, 2;
	add.s32 	%r3, %r2, %r21;
	st.shared.u32 	[%r3], %r18;
	shl.b32 	%r22, %r12, 5;
	add.s32 	%r23, %r17, %r22;
	mul.wide.s32 	%rd6, %r23, 4;
	add.s64 	%rd2, %rd4, %rd6;
	ld.global.u32 	%r24, [%rd2];
	st.shared.u32 	[%r3+128], %r24;
	ld.global.u32 	%r25, [%rd1+128];
	st.shared.u32 	[%r3+8192], %r25;
	ld.global.u32 	%r26, [%rd2+128];
	st.shared.u32 	[%r3+8320], %r26;
	mov.b32 	%r670, 0;
$L__BB0_1:
	.pragma "nounroll";
	bar.sync 	0;
	ld.shared.u32 	%r27, [%r3];
	shl.b32 	%r28, %r670, 8;
	add.s32 	%r30, %r20, %r28;
	add.s32 	%r32, %r30, %r21;
	ld.shared.u32 	%r33, [%r32];
	shl.b32 	%r34, %r670, 2;
	add.s32 	%r35, %r2, %r34;
	ld.shared.u32 	%r36, [%r35];
	add.s32 	%r37, %r36, %r33;
	min.s32 	%r38, %r27, %r37;
	st.shared.u32 	[%r3], %r38;
	ld.shared.u32 	%r39, [%r3+128];
	ld.shared.u32 	%r40, [%r32+128];
	ld.shared.u32 	%r41, [%r35];
	add.s32 	%r42, %r41, %r40;
	min.s32 	%r43, %r39, %r42;
	st.shared.u32 	[%r3+128], %r43;
	ld.shared.u32 	%r44, [%r3+8192];
	ld.shared.u32 	%r45, [%r32];
	ld.shared.u32 	%r46, [%r35+8192];
	add.s32 	%r47, %r46, %r45;
	min.s32 	%r48, %r44, %r47;
	st.shared.u32 	[%r3+8192], %r48;
	ld.shared.u32 	%r49, [%r3+8320];
	ld.shared.u32 	%r50, [%r32+128];
	ld.shared.u32 	%r51, [%r35+8192];
	add.s32 	%r52, %r51, %r50;
	min.s32 	%r53, %r49, %r52;
	st.shared.u32 	[%r3+8320], %r53;
	bar.sync 	0;
	ld.shared.u32 	%r54, [%r3];
	ld.shared.u32 	%r55, [%r32+256];
	ld.shared.u32 	%r56, [%r35+4];
	add.s32 	%r57, %r56, %r55;
	min.s32 	%r58, %r54, %r57;
	st.shared.u32 	[%r3], %r58;
	ld.shared.u32 	%r59, [%r3+128];
	ld.shared.u32 	%r60, [%r32+384];
	ld.shared.u32 	%r61, [%r35+4];
	add.s32 	%r62, %r61, %r60;
	min.s32 	%r63, %r59, %r62;
	st.shared.u32 	[%r3+128], %r63;
	ld.shared.u32 	%r64, [%r3+8192];
	ld.shared.u32 	%r65, [%r32+256];
	ld.shared.u32 	%r66, [%r35+8196];
	add.s32 	%r67, %r66, %r65;
	min.s32 	%r68, %r64, %r67;
	st.shared.u32 	[%r3+8192], %r68;
	ld.shared.u32 	%r69, [%r3+8320];
	ld.shared.u32 	%r70, [%r32+384];
	ld.shared.u32 	%r71, [%r35+8196];
	add.s32 	%r72, %r71, %r70;
	min.s32 	%r73, %r69, %r72;
	st.shared.u32 	[%r3+8320], %r73;
	bar.sync 	0;
	ld.shared.u32 	%r74, [%r3];
	ld.shared.u32 	%r75, [%r32+512];
	ld.shared.u32 	%r76, [%r35+8];
	add.s32 	%r77, %r76, %r75;
	min.s32 	%r78, %r74, %r77;
	st.shared.u32 	[%r3], %r78;
	ld.shared.u32 	%r79, [%r3+128];
	ld.shared.u32 	%r80, [%r32+640];
	ld.shared.u32 	%r81, [%r35+8];
	add.s32 	%r82, %r81, %r80;
	min.s32 	%r83, %r79, %r82;
	st.shared.u32 	[%r3+128], %r83;
	ld.shared.u32 	%r84, [%r3+8192];
	ld.shared.u32 	%r85, [%r32+512];
	ld.shared.u32 	%r86, [%r35+8200];
	add.s32 	%r87, %r86, %r85;
	min.s32 	%r88, %r84, %r87;
	st.shared.u32 	[%r3+8192], %r88;
	ld.shared.u32 	%r89, [%r3+8320];
	ld.shared.u32 	%r90, [%r32+640];
	ld.shared.u32 	%r91, [%r35+8200];
	add.s32 	%r92, %r91, %r90;
	min.s32 	%r93, %r89, %r92;
	st.shared.u32 	[%r3+8320], %r93;
	bar.sync 	0;
	ld.shared.u32 	%r94, [%r3];
	ld.shared.u32 	%r95, [%r32+768];
	ld.shared.u32 	%r96, [%r35+12];
	add.s32 	%r97, %r96, %r95;
	min.s32 	%r98, %r94, %r97;
	st.shared.u32 	[%r3], %r98;
	ld.shared.u32 	%r99, [%r3+128];
	ld.shared.u32 	%r100, [%r32+896];
	ld.shared.u32 	%r101, [%r35+12];
	add.s32 	%r102, %r101, %r100;
	min.s32 	%r103, %r99, %r102;
	st.shared.u32 	[%r3+128], %r103;
	ld.shared.u32 	%r104, [%r3+8192];
	ld.shared.u32 	%r105, [%r32+768];
	ld.shared.u32 	%r106, [%r35+8204];
	add.s32 	%r107, %r106, %r105;
	min.s32 	%r108, %r104, %r107;
	st.shared.u32 	[%r3+8192], %r108;
	ld.shared.u32 	%r109, [%r3+8320];
	ld.shared.u32 	%r110, [%r32+896];
	ld.shared.u32 	%r111, [%r35+8204];
	add.s32 	%r112, %r111, %r110;
	min.s32 	%r113, %r109, %r112;
	st.shared.u32 	[%r3+8320], %r113;
	bar.sync 	0;
	ld.shared.u32 	%r114, [%r3];
	ld.shared.u32 	%r115, [%r32+1024];
	ld.shared.u32 	%r116, [%r35+16];
	add.s32 	%r117, %r116, %r115;
	min.s32 	%r118, %r114, %r117;
	st.shared.u32 	[%r3], %r118;
	ld.shared.u32 	%r119, [%r3+128];
	ld.shared.u32 	%r120, [%r32+1152];
	ld.shared.u32 	%r121, [%r35+16];
	add.s32 	%r122, %r121, %r120;
	min.s32 	%r123, %r119, %r122;
	st.shared.u32 	[%r3+128], %r123;
	ld.shared.u32 	%r124, [%r3+8192];
	ld.shared.u32 	%r125, [%r32+1024];
	ld.shared.u32 	%r126, [%r35+8208];
	add.s32 	%r127, %r126, %r125;
	min.s32 	%r128, %r124, %r127;
	st.shared.u32 	[%r3+8192], %r128;
	ld.shared.u32 	%r129, [%r3+8320];
	ld.shared.u32 	%r130, [%r32+1152];
	ld.shared.u32 	%r131, [%r35+8208];
	add.s32 	%r132, %r131, %r130;
	min.s32 	%r133, %r129, %r132;
	st.shared.u32 	[%r3+8320], %r133;
	bar.sync 	0;
	ld.shared.u32 	%r134, [%r3];
	ld.shared.u32 	%r135, [%r32+1280];
	ld.shared.u32 	%r136, [%r35+20];
	add.s32 	%r137, %r136, %r135;
	min.s32 	%r138, %r134, %r137;
	st.shared.u32 	[%r3], %r138;
	ld.shared.u32 	%r139, [%r3+128];
	ld.shared.u32 	%r140, [%r32+1408];
	ld.shared.u32 	%r141, [%r35+20];
	add.s32 	%r142, %r141, %r140;
	min.s32 	%r143, %r139, %r142;
	st.shared.u32 	[%r3+128], %r143;
	ld.shared.u32 	%r144, [%r3+8192];
	ld.shared.u32 	%r145, [%r32+1280];
	ld.shared.u32 	%r146, [%r35+8212];
	add.s32 	%r147, %r146, %r145;
	min.s32 	%r148, %r144, %r147;
	st.shared.u32 	[%r3+8192], %r148;
	ld.shared.u32 	%r149, [%r3+8320];
	ld.shared.u32 	%r150, [%r32+1408];
	ld.shared.u32 	%r151, [%r35+8212];
	add.s32 	%r152, %r151, %r150;
	min.s32 	%r153, %r149, %r152;
	st.shared.u32 	[%r3+8320], %r153;
	bar.sync 	0;
	ld.shared.u32 	%r154, [%r3];
	ld.shared.u32 	%r155, [%r32+1536];
	ld.shared.u32 	%r156, [%r35+24];
	add.s32 	%r157, %r156, %r155;
	min.s32 	%r158, %r154, %r157;
	st.shared.u32 	[%r3], %r158;
	ld.shared.u32 	%r159, [%r3+128];
	ld.shared.u32 	%r160, [%r32+1664];
	ld.shared.u32 	%r161, [%r35+24];
	add.s32 	%r162, %r161, %r160;
	min.s32 	%r163, %r159, %r162;
	st.shared.u32 	[%r3+128], %r163;
	ld.shared.u32 	%r164, [%r3+8192];
	ld.shared.u32 	%r165, [%r32+1536];
	ld.shared.u32 	%r166, [%r35+8216];
	add.s32 	%r167, %r166, %r165;
	min.s32 	%r168, %r164, %r167;
	st.shared.u32 	[%r3+8192], %r168;
	ld.shared.u32 	%r169, [%r3+8320];
	ld.shared.u32 	%r170, [%r32+1664];
	ld.shared.u32 	%r171, [%r35+8216];
	add.s32 	%r172, %r171, %r170;
	min.s32 	%r173, %r169, %r172;
	st.shared.u32 	[%r3+8320], %r173;
	bar.sync 	0;
	ld.shared.u32 	%r174, [%r3];
	ld.shared.u32 	%r175, [%r32+1792];
	ld.shared.u32 	%r176, [%r35+28];
	add.s32 	%r177, %r176, %r175;
	min.s32 	%r178, %r174, %r177;
	st.shared.u32 	[%r3], %r178;
	ld.shared.u32 	%r179, [%r3+128];
	ld.shared.u32 	%r180, [%r32+1920];
	ld.shared.u32 	%r181, [%r35+28];
	add.s32 	%r182, %r181, %r180;
	min.s32 	%r183, %r179, %r182;
	st.shared.u32 	[%r3+128], %r183;
	ld.shared.u32 	%r184, [%r3+8192];
	ld.shared.u32 	%r185, [%r32+1792];
	ld.shared.u32 	%r186, [%r35+8220];
	add.s32 	%r187, %r186, %r185;
	min.s32 	%r188, %r184, %r187;
	st.shared.u32 	[%r3+8192], %r188;
	ld.shared.u32 	%r189, [%r3+8320];
	ld.shared.u32 	%r190, [%r32+1920];
	ld.shared.u32 	%r191, [%r35+8220];
	add.s32 	%r192, %r191, %r190;
	min.s32 	%r193, %r189, %r192;
	st.shared.u32 	[%r3+8320], %r193;
	bar.sync 	0;
	ld.shared.u32 	%r194, [%r3];
	ld.shared.u32 	%r195, [%r32+2048];
	ld.shared.u32 	%r196, [%r35+32];
	add.s32 	%r197, %r196, %r195;
	min.s32 	%r198, %r194, %r197;
	st.shared.u32 	[%r3], %r198;
	ld.shared.u32 	%r199, [%r3+128];
	ld.shared.u32 	%r200, [%r32+2176];
	ld.shared.u32 	%r201, [%r35+32];
	add.s32 	%r202, %r201, %r200;
	min.s32 	%r203, %r199, %r202;
	st.shared.u32 	[%r3+128], %r203;
	ld.shared.u32 	%r204, [%r3+8192];
	ld.shared.u32 	%r205, [%r32+2048];
	ld.shared.u32 	%r206, [%r35+8224];
	add.s32 	%r207, %r206, %r205;
	min.s32 	%r208, %r204, %r207;
	st.shared.u32 	[%r3+8192], %r208;
	ld.shared.u32 	%r209, [%r3+8320];
	ld.shared.u32 	%r210, [%r32+2176];
	ld.shared.u32 	%r211, [%r35+8224];
	add.s32 	%r212, %r211, %r210;
	min.s32 	%r213, %r209, %r212;
	st.shared.u32 	[%r3+8320], %r213;
	bar.sync 	0;
	ld.shared.u32 	%r214, [%r3];
	ld.shared.u32 	%r215, [%r32+2304];
	ld.shared.u32 	%r216, [%r35+36];
	add.s32 	%r217, %r216, %r215;
	min.s32 	%r218, %r214, %r217;
	st.shared.u32 	[%r3], %r218;
	ld.shared.u32 	%r219, [%r3+128];
	ld.shared.u32 	%r220, [%r32+2432];
	ld.shared.u32 	%r221, [%r35+36];
	add.s32 	%r222, %r221, %r220;
	min.s32 	%r223, %r219, %r222;
	st.shared.u32 	[%r3+128], %r223;
	ld.shared.u32 	%r224, [%r3+8192];
	ld.shared.u32 	%r225, [%r32+2304];
	ld.shared.u32 	%r226, [%r35+8228];
	add.s32 	%r227, %r226, %r225;
	min.s32 	%r228, %r224, %r227;
	st.shared.u32 	[%r3+8192], %r228;
	ld.shared.u32 	%r229, [%r3+8320];
	ld.shared.u32 	%r230, [%r32+2432];
	ld.shared.u32 	%r231, [%r35+8228];
	add.s32 	%r232, %r231, %r230;
	min.s32 	%r233, %r229, %r232;
	st.shared.u32 	[%r3+8320], %r233;
	bar.sync 	0;
	ld.shared.u32 	%r234, [%r3];
	ld.shared.u32 	%r235, [%r32+2560];
	ld.shared.u32 	%r236, [%r35+40];
	add.s32 	%r237, %r236, %r235;
	min.s32 	%r238, %r234, %r237;
	st.shared.u32 	[%r3], %r238;
	ld.shared.u32 	%r239, [%r3+128];
	ld.shared.u32 	%r240, [%r32+2688];
	ld.shared.u32 	%r241, [%r35+40];
	add.s32 	%r242, %r241, %r240;
	min.s32 	%r243, %r239, %r242;
	st.shared.u32 	[%r3+128], %r243;
	ld.shared.u32 	%r244, [%r3+8192];
	ld.shared.u32 	%r245, [%r32+2560];
	ld.shared.u32 	%r246, [%r35+8232];
	add.s32 	%r247, %r246, %r245;
	min.s32 	%r248, %r244, %r247;
	st.shared.u32 	[%r3+8192], %r248;
	ld.shared.u32 	%r249, [%r3+8320];
	ld.shared.u32 	%r250, [%r32+2688];
	ld.shared.u32 	%r251, [%r35+8232];
	add.s32 	%r252, %r251, %r250;
	min.s32 	%r253, %r249, %r252;
	st.shared.u32 	[%r3+8320], %r253;
	bar.sync 	0;
	ld.shared.u32 	%r254, [%r3];
	ld.shared.u32 	%r255, [%r32+2816];
	ld.shared.u32 	%r256, [%r35+44];
	add.s32 	%r257, %r256, %r255;
	min.s32 	%r258, %r254, %r257;
	st.shared.u32 	[%r3], %r258;
	ld.shared.u32 	%r259, [%r3+128];
	ld.shared.u32 	%r260, [%r32+2944];
	ld.shared.u32 	%r261, [%r35+44];
	add.s32 	%r262, %r261, %r260;
	min.s32 	%r263, %r259, %r262;
	st.shared.u32 	[%r3+128], %r263;
	ld.shared.u32 	%r264, [%r3+8192];
	ld.shared.u32 	%r265, [%r32+2816];
	ld.shared.u32 	%r266, [%r35+8236];
	add.s32 	%r267, %r266, %r265;
	min.s32 	%r268, %r264, %r267;
	st.shared.u32 	[%r3+8192], %r268;
	ld.shared.u32 	%r269, [%r3+8320];
	ld.shared.u32 	%r270, [%r32+2944];
	ld.shared.u32 	%r271, [%r35+8236];
	add.s32 	%r272, %r271, %r270;
	min.s32 	%r273, %r269, %r272;
	st.shared.u32 	[%r3+8320], %r273;
	bar.sync 	0;
	ld.shared.u32 	%r274, [%r3];
	ld.shared.u32 	%r275, [%r32+3072];
	ld.shared.u32 	%r276, [%r35+48];
	add.s32 	%r277, %r276, %r275;
	min.s32 	%r278, %r274, %r277;
	st.shared.u32 	[%r3], %r278;
	ld.shared.u32 	%r279, [%r3+128];
	ld.shared.u32 	%r280, [%r32+3200];
	ld.shared.u32 	%r281, [%r35+48];
	add.s32 	%r282, %r281, %r280;
	min.s32 	%r283, %r279, %r282;
	st.shared.u32 	[%r3+128], %r283;
	ld.shared.u32 	%r284, [%r3+8192];
	ld.shared.u32 	%r285, [%r32+3072];
	ld.shared.u32 	%r286, [%r35+8240];
	add.s32 	%r287, %r286, %r285;
	min.s32 	%r288, %r284, %r287;
	st.shared.u32 	[%r3+8192], %r288;
	ld.shared.u32 	%r289, [%r3+8320];
	ld.shared.u32 	%r290, [%r32+3200];
	ld.shared.u32 	%r291, [%r35+8240];
	add.s32 	%r292, %r291, %r290;
	min.s32 	%r293, %r289, %r292;
	st.shared.u32 	[%r3+8320], %r293;
	bar.sync 	0;
	ld.shared.u32 	%r294, [%r3];
	ld.shared.u32 	%r295, [%r32+3328];
	ld.shared.u32 	%r296, [%r35+52];
	add.s32 	%r297, %r296, %r295;
	min.s32 	%r298, %r294, %r297;
	st.shared.u32 	[%r3], %r298;
	ld.shared.u32 	%r299, [%r3+128];
	ld.shared.u32 	%r300, [%r32+3456];
	ld.shared.u32 	%r301, [%r35+52];
	add.s32 	%r302, %r301, %r300;
	min.s32 	%r303, %r299, %r302;
	st.shared.u32 	[%r3+128], %r303;
	ld.shared.u32 	%r304, [%r3+8192];
	ld.shared.u32 	%r305, [%r32+3328];
	ld.shared.u32 	%r306, [%r35+8244];
	add.s32 	%r307, %r306, %r305;
	min.s32 	%r308, %r304, %r307;
	st.shared.u32 	[%r3+8192], %r308;
	ld.shared.u32 	%r309, [%r3+8320];
	ld.shared.u32 	%r310, [%r32+3456];
	ld.shared.u32 	%r311, [%r35+8244];
	add.s32 	%r312, %r311, %r310;
	min.s32 	%r313, %r309, %r312;
	st.shared.u32 	[%r3+8320], %r313;
	bar.sync 	0;
	ld.shared.u32 	%r314, [%r3];
	ld.shared.u32 	%r315, [%r32+3584];
	ld.shared.u32 	%r316, [%r35+56];
	add.s32 	%r317, %r316, %r315;
	min.s32 	%r318, %r314, %r317;
	st.shared.u32 	[%r3], %r318;
	ld.shared.u32 	%r319, [%r3+128];
	ld.shared.u32 	%r320, [%r32+3712];
	ld.shared.u32 	%r321, [%r35+56];
	add.s32 	%r322, %r321, %r320;
	min.s32 	%r323, %r319, %r322;
	st.shared.u32 	[%r3+128], %r323;
	ld.shared.u32 	%r324, [%r3+8192];
	ld.shared.u32 	%r325, [%r32+3584];
	ld.shared.u32 	%r326, [%r35+8248];
	add.s32 	%r327, %r326, %r325;
	min.s32 	%r328, %r324, %r327;
	st.shared.u32 	[%r3+8192], %r328;
	ld.shared.u32 	%r329, [%r3+8320];
	ld.shared.u32 	%r330, [%r32+3712];
	ld.shared.u32 	%r331, [%r35+8248];
	add.s32 	%r332, %r331, %r330;
	min.s32 	%r333, %r329, %r332;
	st.shared.u32 	[%r3+8320], %r333;
	bar.sync 	0;
	ld.shared.u32 	%r334, [%r3];
	ld.shared.u32 	%r335, [%r32+3840];
	ld.shared.u32 	%r336, [%r35+60];
	add.s32 	%r337, %r336, %r335;
	min.s32 	%r338, %r334, %r337;
	st.shared.u32 	[%r3], %r338;
	ld.shared.u32 	%r339, [%r3+128];
	ld.shared.u32 	%r340, [%r32+3968];
	ld.shared.u32 	%r341, [%r35+60];
	add.s32 	%r342, %r341, %r340;
	min.s32 	%r343, %r339, %r342;
	st.shared.u32 	[%r3+128], %r343;
	ld.shared.u32 	%r344, [%r3+8192];
	ld.shared.u32 	%r345, [%r32+3840];
	ld.shared.u32 	%r346, [%r35+8252];
	add.s32 	%r347, %r346, %r345;
	min.s32 	%r348, %r344, %r347;
	st.shared.u32 	[%r3+8192], %r348;
	ld.shared.u32 	%r349, [%r3+8320];
	ld.shared.u32 	%r350, [%r32+3968];
	ld.shared.u32 	%r351, [%r35+8252];
	add.s32 	%r352, %r351, %r350;
	min.s32 	%r353, %r349, %r352;
	st.shared.u32 	[%r3+8320], %r353;
	bar.sync 	0;
	ld.shared.u32 	%r354, [%r3];
	ld.shared.u32 	%r355, [%r32+4096];
	ld.shared.u32 	%r356, [%r35+64];
	add.s32 	%r357, %r356, %r355;
	min.s32 	%r358, %r354, %r357;
	st.shared.u32 	[%r3], %r358;
	ld.shared.u32 	%r359, [%r3+128];
	ld.shared.u32 	%r360, [%r32+4224];
	ld.shared.u32 	%r361, [%r35+64];
	add.s32 	%r362, %r361, %r360;
	min.s32 	%r363, %r359, %r362;
	st.shared.u32 	[%r3+128], %r363;
	ld.shared.u32 	%r364, [%r3+8192];
	ld.shared.u32 	%r365, [%r32+4096];
	ld.shared.u32 	%r366, [%r35+8256];
	add.s32 	%r367, %r366, %r365;
	min.s32 	%r368, %r364, %r367;
	st.shared.u32 	[%r3+8192], %r368;
	ld.shared.u32 	%r369, [%r3+8320];
	ld.shared.u32 	%r370, [%r32+4224];
	ld.shared.u32 	%r371, [%r35+8256];
	add.s32 	%r372, %r371, %r370;
	min.s32 	%r373, %r369, %r372;
	st.shared.u32 	[%r3+8320], %r373;
	bar.sync 	0;
	ld.shared.u32 	%r374, [%r3];
	ld.shared.u32 	%r375, [%r32+4352];
	ld.shared.u32 	%r376, [%r35+68];
	add.s32 	%r377, %r376, %r375;
	min.s32 	%r378, %r374, %r377;
	st.shared.u32 	[%r3], %r378;
	ld.shared.u32 	%r379, [%r3+128];
	ld.shared.u32 	%r380, [%r32+4480];
	ld.shared.u32 	%r381, [%r35+68];
	add.s32 	%r382, %r381, %r380;
	min.s32 	%r383, %r379, %r382;
	st.shared.u32 	[%r3+128], %r383;
	ld.shared.u32 	%r384, [%r3+8192];
	ld.shared.u32 	%r385, [%r32+4352];
	ld.shared.u32 	%r386, [%r35+8260];
	add.s32 	%r387, %r386, %r385;
	min.s32 	%r388, %r384, %r387;
	st.shared.u32 	[%r3+8192], %r388;
	ld.shared.u32 	%r389, [%r3+8320];
	ld.shared.u32 	%r390, [%r32+4480];
	ld.shared.u32 	%r391, [%r35+8260];
	add.s32 	%r392, %r391, %r390;
	min.s32 	%r393, %r389, %r392;
	st.shared.u32 	[%r3+8320], %r393;
	bar.sync 	0;
	ld.shared.u32 	%r394, [%r3];
	ld.shared.u32 	%r395, [%r32+4608];
	ld.shared.u32 	%r396, [%r35+72];
	add.s32 	%r397, %r396, %r395;
	min.s32 	%r398, %r394, %r397;
	st.shared.u32 	[%r3], %r398;
	ld.shared.u32 	%r399, [%r3+128];
	ld.shared.u32 	%r400, [%r32+4736];
	ld.shared.u32 	%r401, [%r35+72];
	add.s32 	%r402, %r401, %r400;
	min.s32 	%r403, %r399, %r402;
	st.shared.u32 	[%r3+128], %r403;
	ld.shared.u32 	%r404, [%r3+8192];
	ld.shared.u32 	%r405, [%r32+4608];
	ld.shared.u32 	%r406, [%r35+8264];
	add.s32 	%r407, %r406, %r405;
	min.s32 	%r408, %r404, %r407;
	st.shared.u32 	[%r3+8192], %r408;
	ld.shared.u32 	%r409, [%r3+8320];
	ld.shared.u32 	%r410, [%r32+4736];
	ld.shared.u32 	%r411, [%r35+8264];
	add.s32 	%r412, %r411, %r410;
	min.s32 	%r413, %r409, %r412;
	st.shared.u32 	[%r3+8320], %r413;
	bar.sync 	0;
	ld.shared.u32 	%r414, [%r3];
	ld.shared.u32 	%r415, [%r32+4864];
	ld.shared.u32 	%r416, [%r35+76];
	add.s32 	%r417, %r416, %r415;
	min.s32 	%r418, %r414, %r417;
	st.shared.u32 	[%r3], %r418;
	ld.shared.u32 	%r419, [%r3+128];
	ld.shared.u32 	%r420, [%r32+4992];
	ld.shared.u32 	%r421, [%r35+76];
	add.s32 	%r422, %r421, %r420;
	min.s32 	%r423, %r419, %r422;
	st.shared.u32 	[%r3+128], %r423;
	ld.shared.u32 	%r424, [%r3+8192];
	ld.shared.u32 	%r425, [%r32+4864];
	ld.shared.u32 	%r426, [%r35+8268];
	add.s32 	%r427, %r426, %r425;
	min.s32 	%r428, %r424, %r427;
	st.shared.u32 	[%r3+8192], %r428;
	ld.shared.u32 	%r429, [%r3+8320];
	ld.shared.u32 	%r430, [%r32+4992];
	ld.shared.u32 	%r431, [%r35+8268];
	add.s32 	%r432, %r431, %r430;
	min.s32 	%r433, %r429, %r432;
	st.shared.u32 	[%r3+8320], %r433;
	bar.sync 	0;
	ld.shared.u32 	%r434, [%r3];
	ld.shared.u32 	%r435, [%r32+5120];
	ld.shared.u32 	%r436, [%r35+80];
	add.s32 	%r437, %r436, %r435;
	min.s32 	%r438, %r434, %r437;
	st.shared.u32 	[%r3], %r438;
	ld.shared.u32 	%r439, [%r3+128];
	ld.shared.u32 	%r440, [%r32+5248];
	ld.shared.u32 	%r441, [%r35+80];
	add.s32 	%r442, %r441, %r440;
	min.s32 	%r443, %r439, %r442;
	st.shared.u32 	[%r3+128], %r443;
	ld.shared.u32 	%r444, [%r3+8192];
	ld.shared.u32 	%r445, [%r32+5120];
	ld.shared.u32 	%r446, [%r35+8272];
	add.s32 	%r447, %r446, %r445;
	min.s32 	%r448, %r444, %r447;
	st.shared.u32 	[%r3+8192], %r448;
	ld.shared.u32 	%r449, [%r3+8320];
	ld.shared.u32 	%r450, [%r32+5248];
	ld.shared.u32 	%r451, [%r35+8272];
	add.s32 	%r452, %r451, %r450;
	min.s32 	%r453, %r449, %r452;
	st.shared.u32 	[%r3+8320], %r453;
	bar.sync 	0;
	ld.shared.u32 	%r454, [%r3];
	ld.shared.u32 	%r455, [%r32+5376];
	ld.shared.u32 	%r456, [%r35+84];
	add.s32 	%r457, %r456, %r455;
	min.s32 	%r458, %r454, %r457;
	st.shared.u32 	[%r3], %r458;
	ld.shared.u32 	%r459, [%r3+128];
	ld.shared.u32 	%r460, [%r32+5504];
	ld.shared.u32 	%r461, [%r35+84];
	add.s32 	%r462, %r461, %r460;
	min.s32 	%r463, %r459, %r462;
	st.shared.u32 	[%r3+128], %r463;
	ld.shared.u32 	%r464, [%r3+8192];
	ld.shared.u32 	%r465, [%r32+5376];
	ld.shared.u32 	%r466, [%r35+8276];
	add.s32 	%r467, %r466, %r465;
	min.s32 	%r468, %r464, %r467;
	st.shared.u32 	[%r3+8192], %r468;
	ld.shared.u32 	%r469, [%r3+8320];
	ld.shared.u32 	%r470, [%r32+5504];
	ld.shared.u32 	%r471, [%r35+8276];
	add.s32 	%r472, %r471, %r470;
	min.s32 	%r473, %r469, %r472;
	st.shared.u32 	[%r3+8320], %r473;
	bar.sync 	0;
	ld.shared.u32 	%r474, [%r3];
	ld.shared.u32 	%r475, [%r32+5632];
	ld.shared.u32 	%r476, [%r35+88];
	add.s32 	%r477, %r476, %r475;
	min.s32 	%r478, %r474, %r477;
	st.shared.u32 	[%r3], %r478;
	ld.shared.u32 	%r479, [%r3+128];
	ld.shared.u32 	%r480, [%r32+5760];
	ld.shared.u32 	%r481, [%r35+88];
	add.s32 	%r482, %r481, %r480;
	min.s32 	%r483, %r479, %r482;
	st.shared.u32 	[%r3+128], %r483;
	ld.shared.u32 	%r484, [%r3+8192];
	ld.shared.u32 	%r485, [%r32+5632];
	ld.shared.u32 	%r486, [%r35+8280];
	add.s32 	%r487, %r486, %r485;
	min.s32 	%r488, %r484, %r487;
	st.shared.u32 	[%r3+8192], %r488;
	ld.shared.u32 	%r489, [%r3+8320];
	ld.shared.u32 	%r490, [%r32+5760];
	ld.shared.u32 	%r491, [%r35+8280];
	add.s32 	%r492, %r491, %r490;
	min.s32 	%r493, %r489, %r492;
	st.shared.u32 	[%r3+8320], %r493;
	bar.sync 	0;
	ld.shared.u32 	%r494, [%r3];
	ld.shared.u32 	%r495, [%r32+5888];
	ld.shared.u32 	%r496, [%r35+92];
	add.s32 	%r497, %r496, %r495;
	min.s32 	%r498, %r494, %r497;
	st.shared.u32 	[%r3], %r498;
	ld.shared.u32 	%r499, [%r3+128];
	ld.shared.u32 	%r500, [%r32+6016];
	ld.shared.u32 	%r501, [%r35+92];
	add.s32 	%r502, %r501, %r500;
	min.s32 	%r503, %r499, %r502;
	st.shared.u32 	[%r3+128], %r503;
	ld.shared.u32 	%r504, [%r3+8192];
	ld.shared.u32 	%r505, [%r32+5888];
	ld.shared.u32 	%r506, [%r35+8284];
	add.s32 	%r507, %r506, %r505;
	min.s32 	%r508, %r504, %r507;
	st.shared.u32 	[%r3+8192], %r508;
	ld.shared.u32 	%r509, [%r3+8320];
	ld.shared.u32 	%r510, [%r32+6016];
	ld.shared.u32 	%r511, [%r35+8284];
	add.s32 	%r512, %r511, %r510;
	min.s32 	%r513, %r509, %r512;
	st.shared.u32 	[%r3+8320], %r513;
	bar.sync 	0;
	ld.shared.u32 	%r514, [%r3];
	ld.shared.u32 	%r515, [%r32+6144];
	ld.shared.u32 	%r516, [%r35+96];
	add.s32 	%r517, %r516, %r515;
	min.s32 	%r518, %r514, %r517;
	st.shared.u32 	[%r3], %r518;
	ld.shared.u32 	%r519, [%r3+128];
	ld.shared.u32 	%r520, [%r32+6272];
	ld.shared.u32 	%r521, [%r35+96];
	add.s32 	%r522, %r521, %r520;
	min.s32 	%r523, %r519, %r522;
	st.shared.u32 	[%r3+128], %r523;
	ld.shared.u32 	%r524, [%r3+8192];
	ld.shared.u32 	%r525, [%r32+6144];
	ld.shared.u32 	%r526, [%r35+8288];
	add.s32 	%r527, %r526, %r525;
	min.s32 	%r528, %r524, %r527;
	st.shared.u32 	[%r3+8192], %r528;
	ld.shared.u32 	%r529, [%r3+8320];
	ld.shared.u32 	%r530, [%r32+6272];
	ld.shared.u32 	%r531, [%r35+8288];
	add.s32 	%r532, %r531, %r530;
	min.s32 	%r533, %r529, %r532;
	st.shared.u32 	[%r3+8320], %r533;
	bar.sync 	0;
	ld.shared.u32 	%r534, [%r3];
	ld.shared.u32 	%r535, [%r32+6400];
	ld.shared.u32 	%r536, [%r35+100];
	add.s32 	%r537, %r536, %r535;
	min.s32 	%r538, %r534, %r537;
	st.shared.u32 	[%r3], %r538;
	ld.shared.u32 	%r539, [%r3+128];
	ld.shared.u32 	%r540, [%r32+6528];
	ld.shared.u32 	%r541, [%r35+100];
	add.s32 	%r542, %r541, %r540;
	min.s32 	%r543, %r539, %r542;
	st.shared.u32 	[%r3+128], %r543;
	ld.shared.u32 	%r544, [%r3+8192];
	ld.shared.u32 	%r545, [%r32+6400];
	ld.shared.u32 	%r546, [%r35+8292];
	add.s32 	%r547, %r546, %r545;
	min.s32 	%r548, %r544, %r547;
	st.shared.u32 	[%r3+8192], %r548;
	ld.shared.u32 	%r549, [%r3+8320];
	ld.shared.u32 	%r550, [%r32+6528];
	ld.shared.u32 	%r551, [%r35+8292];
	add.s32 	%r552, %r551, %r550;
	min.s32 	%r553, %r549, %r552;
	st.shared.u32 	[%r3+8320], %r553;
	bar.sync 	0;
	ld.shared.u32 	%r554, [%r3];
	ld.shared.u32 	%r555, [%r32+6656];
	ld.shared.u32 	%r556, [%r35+104];
	add.s32 	%r557, %r556, %r555;
	min.s32 	%r558, %r554, %r557;
	st.shared.u32 	[%r3], %r558;
	ld.shared.u32 	%r559, [%r3+128];
	ld.shared.u32 	%r560, [%r32+6784];
	ld.shared.u32 	%r561, [%r35+104];
	add.s32 	%r562, %r561, %r560;
	min.s32 	%r563, %r559, %r562;
	st.shared.u32 	[%r3+128], %r563;
	ld.shared.u32 	%r564, [%r3+8192];
	ld.shared.u32 	%r565, [%r32+6656];
	ld.shared.u32 	%r566, [%r35+8296];
	add.s32 	%r567, %r566, %r565;
	min.s32 	%r568, %r564, %r567;
	st.shared.u32 	[%r3+8192], %r568;
	ld.shared.u32 	%r569, [%r3+8320];
	ld.shared.u32 	%r570, [%r32+6784];
	ld.shared.u32 	%r571, [%r35+8296];
	add.s32 	%r572, %r571, %r570;
	min.s32 	%r573, %r569, %r572;
	st.shared.u32 	[%r3+8320], %r573;
	bar.sync 	0;
	ld.shared.u32 	%r574, [%r3];
	ld.shared.u32 	%r575, [%r32+6912];
	ld.shared.u32 	%r576, [%r35+108];
	add.s32 	%r577, %r576, %r575;
	min.s32 	%r578, %r574, %r577;
	st.shared.u32 	[%r3], %r578;
	ld.shared.u32 	%r579, [%r3+128];
	ld.shared.u32 	%r580, [%r32+7040];
	ld.shared.u32 	%r581, [%r35+108];
	add.s32 	%r582, %r581, %r580;
	min.s32 	%r583, %r579, %r582;
	st.shared.u32 	[%r3+128], %r583;
	ld.shared.u32 	%r584, [%r3+8192];
	ld.shared.u32 	%r585, [%r32+6912];
	ld.shared.u32 	%r586, [%r35+8300];
	add.s32 	%r587, %r586, %r585;
	min.s32 	%r588, %r584, %r587;
	st.shared.u32 	[%r3+8192], %r588;
	ld.shared.u32 	%r589, [%r3+8320];
	ld.shared.u32 	%r590, [%r32+7040];
	ld.shared.u32 	%r591, [%r35+8300];
	add.s32 	%r592, %r591, %r590;
	min.s32 	%r593, %r589, %r592;
	st.shared.u32 	[%r3+8320], %r593;
	bar.sync 	0;
	ld.shared.u32 	%r594, [%r3];
	ld.shared.u32 	%r595, [%r32+7168];
	ld.shared.u32 	%r596, [%r35+112];
	add.s32 	%r597, %r596, %r595;
	min.s32 	%r598, %r594, %r597;
	st.shared.u32 	[%r3], %r598;
	ld.shared.u32 	%r599, [%r3+128];
	ld.shared.u32 	%r600, [%r32+7296];
	ld.shared.u32 	%r601, [%r35+112];
	add.s32 	%r602, %r601, %r600;
	min.s32 	%r603, %r599, %r602;
	st.shared.u32 	[%r3+128], %r603;
	ld.shared.u32 	%r604, [%r3+8192];
	ld.shared.u32 	%r605, [%r32+7168];
	ld.shared.u32 	%r606, [%r35+8304];
	add.s32 	%r607, %r606, %r605;
	min.s32 	%r608, %r604, %r607;
	st.shared.u32 	[%r3+8192], %r608;
	ld.shared.u32 	%r609, [%r3+8320];
	ld.shared.u32 	%r610, [%r32+7296];
	ld.shared.u32 	%r611, [%r35+8304];
	add.s32 	%r612, %r611, %r610;
	min.s32 	%r613, %r609, %r612;
	st.shared.u32 	[%r3+8320], %r613;
	bar.sync 	0;
	ld.shared.u32 	%r614, [%r3];
	ld.shared.u32 	%r615, [%r32+7424];
	ld.shared.u32 	%r616, [%r35+116];
	add.s32 	%r617, %r616, %r615;
	min.s32 	%r618, %r614, %r617;
	st.shared.u32 	[%r3], %r618;
	ld.shared.u32 	%r619, [%r3+128];
	ld.shared.u32 	%r620, [%r32+7552];
	ld.shared.u32 	%r621, [%r35+116];
	add.s32 	%r622, %r621, %r620;
	min.s32 	%r623, %r619, %r622;
	st.shared.u32 	[%r3+128], %r623;
	ld.shared.u32 	%r624, [%r3+8192];
	ld.shared.u32 	%r625, [%r32+7424];
	ld.shared.u32 	%r626, [%r35+8308];
	add.s32 	%r627, %r626, %r625;
	min.s32 	%r628, %r624, %r627;
	st.shared.u32 	[%r3+8192], %r628;
	ld.shared.u32 	%r629, [%r3+8320];
	ld.shared.u32 	%r630, [%r32+7552];
	ld.shared.u32 	%r631, [%r35+8308];
	add.s32 	%r632, %r631, %r630;
	min.s32 	%r633, %r629, %r632;
	st.shared.u32 	[%r3+8320], %r633;
	bar.sync 	0;
	ld.shared.u32 	%r634, [%r3];
	ld.shared.u32 	%r635, [%r32+7680];
	ld.shared.u32 	%r636, [%r35+120];
	add.s32 	%r637, %r636, %r635;
	min.s32 	%r638, %r634, %r637;
	st.shared.u32 	[%r3], %r638;
	ld.shared.u32 	%r639, [%r3+128];
	ld.shared.u32 	%r640, [%r32+7808];
	ld.shared.u32 	%r641, [%r35+120];
	add.s32 	%r642, %r641, %r640;
	min.s32 	%r643, %r639, %r642;
	st.shared.u32 	[%r3+128], %r643;
	ld.shared.u32 	%r644, [%r3+8192];
	ld.shared.u32 	%r645, [%r32+7680];
	ld.shared.u32 	%r646, [%r35+8312];
	add.s32 	%r647, %r646, %r645;
	min.s32 	%r648, %r644, %r647;
	st.shared.u32 	[%r3+8192], %r648;
	ld.shared.u32 	%r649, [%r3+8320];
	ld.shared.u32 	%r650, [%r32+7808];
	ld.shared.u32 	%r651, [%r35+8312];
	add.s32 	%r652, %r651, %r650;
	min.s32 	%r653, %r649, %r652;
	st.shared.u32 	[%r3+8320], %r653;
	bar.sync 	0;
	ld.shared.u32 	%r654, [%r3];
	ld.shared.u32 	%r655, [%r32+7936];
	ld.shared.u32 	%r656, [%r35+124];
	add.s32 	%r657, %r656, %r655;
	min.s32 	%r5, %r654, %r657;
	st.shared.u32 	[%r3], %r5;
	ld.shared.u32 	%r658, [%r3+128];
	ld.shared.u32 	%r659, [%r32+8064];
	ld.shared.u32 	%r660, [%r35+124];
	add.s32 	%r661, %r660, %r659;
	min.s32 	%r6, %r658, %r661;
	st.shared.u32 	[%r3+128], %r6;
	ld.shared.u32 	%r662, [%r3+8192];
	ld.shared.u32 	%r663, [%r32+7936];
	ld.shared.u32 	%r664, [%r35+8316];
	add.s32 	%r665, %r664, %r663;
	min.s32 	%r7, %r662, %r665;
	st.shared.u32 	[%r3+8192], %r7;
	ld.shared.u32 	%r666, [%r3+8320];
	ld.shared.u32 	%r667, [%r32+8064];
	ld.shared.u32 	%r668, [%r35+8316];
	add.s32 	%r669, %r668, %r667;
	min.s32 	%r8, %r666, %r669;
	st.shared.u32 	[%r3+8320], %r8;
	add.s32 	%r670, %r670, 32;
	setp.ne.s32 	%p1, %r670, 64;
	@%p1 bra 	$L__BB0_1;
	st.global.u32 	[%rd1], %r5;
	st.global.u32 	[%rd2], %r6;
	st.global.u32 	[%rd1+128], %r7;
	st.global.u32 	[%rd2+128], %r8;
	ret;

}
	// .globl	_Z8phase2_1Piii
.visible .entry _Z8phase2_1Piii(
	.param .u64 .ptr .align 1 _Z8phase2_1Piii_param_0,
	.param .u32 _Z8phase2_1Piii_param_1,
	.param .u32 _Z8phase2_1Piii_param_2
)
{
	.reg .pred 	%p<2>;
	.reg .b32 	%r<507>;
	.reg .b64 	%rd<11>;
	// demoted variable
	.shared .align 4 .b8 _ZZ8phase2_1PiiiE2s1[16384];
	// demoted variable
	.shared .align 4 .b8 _ZZ8phase2_1PiiiE2s2[16384];
	ld.param.u64 	%rd3, [_Z8phase2_1Piii_param_0];
	ld.param.u32 	%r23, [_Z8phase2_1Piii_param_1];
	ld.param.u32 	%r24, [_Z8phase2_1Piii_param_2];
	cvta.to.global.u64 	%rd4, %rd3;
	mov.u32 	%r25, %tid.x;
	mov.u32 	%r26, %tid.y;
	shl.b32 	%r27, %r23, 6;
	add.s32 	%r28, %r27, %r26;
	add.s32 	%r29, %r27, %r25;
	mul.lo.s32 	%r30, %r28, %r24;
	add.s32 	%r31, %r30, %r29;
	mul.wide.s32 	%rd5, %r31, 4;
	add.s64 	%rd6, %rd4, %rd5;
	ld.global.u32 	%r32, [%rd6];
	shl.b32 	%r33, %r26, 8;
	mov.u32 	%r34, _ZZ8phase2_1PiiiE2s1;
	add.s32 	%r35, %r34, %r33;
	shl.b32 	%r36, %r25, 2;
	add.s32 	%r37, %r35, %r36;
	st.shared.u32 	[%r37], %r32;
	shl.b32 	%r38, %r24, 5;
	add.s32 	%r39, %r30, %r38;
	add.s32 	%r40, %r39, %r29;
	mul.wide.s32 	%rd7, %r40, 4;
	add.s64 	%rd8, %rd4, %rd7;
	ld.global.u32 	%r41, [%rd8];
	st.shared.u32 	[%r37+8192], %r41;
	ld.global.u32 	%r42, [%rd6+128];
	st.shared.u32 	[%r37+128], %r42;
	ld.global.u32 	%r43, [%rd8+128];
	st.shared.u32 	[%r37+8320], %r43;
	mov.u32 	%r44, %ctaid.x;
	shl.b32 	%r45, %r44, 6;
	add.s32 	%r46, %r45, %r25;
	add.s32 	%r47, %r30, %r46;
	mul.wide.s32 	%rd9, %r47, 4;
	add.s64 	%rd1, %rd4, %rd9;
	ld.global.u32 	%r48, [%rd1];
	mov.u32 	%r49, _ZZ8phase2_1PiiiE2s2;
	add.s32 	%r50, %r49, %r33;
	add.s32 	%r1, %r50, %r36;
	st.shared.u32 	[%r1], %r48;
	add.s32 	%r51, %r39, %r46;
	mul.wide.s32 	%rd10, %r51, 4;
	add.s64 	%rd2, %rd4, %rd10;
	ld.global.u32 	%r52, [%rd2];
	st.shared.u32 	[%r1+8192], %r52;
	ld.global.u32 	%r53, [%rd1+128];
	st.shared.u32 	[%r1+128], %r53;
	ld.global.u32 	%r54, [%rd2+128];
	st.shared.u32 	[%r1+8320], %r54;
	bar.sync 	0;
	ld.shared.u32 	%r506, [%r1];
	ld.shared.u32 	%r505, [%r1+8192];
	ld.shared.u32 	%r504, [%r1+128];
	ld.shared.u32 	%r503, [%r1+8320];
	add.s32 	%r501, %r35, 8192;
	add.s32 	%r55, %r36, %r49;
	add.s32 	%r500, %r55, 4096;
	mov.b32 	%r502, 8192;
$L__BB1_1:
	.pragma "nounroll";
	ld.shared.u32 	%r56, [%r501+-8192];
	ld.shared.u32 	%r57, [%r500+-4096];
	add.s32 	%r58, %r57, %r56;
	min.s32 	%r59, %r506, %r58;
	st.shared.u32 	[%r1], %r59;
	ld.shared.u32 	%r60, [%r501];
	ld.shared.u32 	%r61, [%r500+-4096];
	add.s32 	%r62, %r61, %r60;
	min.s32 	%r63, %r505, %r62;
	st.shared.u32 	[%r1+8192], %r63;
	ld.shared.u32 	%r64, [%r500+-3968];
	add.s32 	%r65, %r64, %r56;
	min.s32 	%r66, %r504, %r65;
	st.shared.u32 	[%r1+128], %r66;
	ld.shared.u32 	%r67, [%r500+-3968];
	add.s32 	%r68, %r67, %r60;
	min.s32 	%r69, %r503, %r68;
	st.shared.u32 	[%r1+8320], %r69;
	ld.shared.u32 	%r70, [%r501+-8188];
	ld.shared.u32 	%r71, [%r500+-3840];
	add.s32 	%r72, %r71, %r70;
	min.s32 	%r73, %r59, %r72;
	st.shared.u32 	[%r1], %r73;
	ld.shared.u32 	%r74, [%r501+4];
	ld.shared.u32 	%r75, [%r500+-3840];
	add.s32 	%r76, %r75, %r74;
	min.s32 	%r77, %r63, %r76;
	st.shared.u32 	[%r1+8192], %r77;
	ld.shared.u32 	%r78, [%r500+-3712];
	add.s32 	%r79, %r78, %r70;
	min.s32 	%r80, %r66, %r79;
	st.shared.u32 	[%r1+128], %r80;
	ld.shared.u32 	%r81, [%r500+-3712];
	add.s32 	%r82, %r81, %r74;
	min.s32 	%r83, %r69, %r82;
	st.shared.u32 	[%r1+8320], %r83;
	ld.shared.u32 	%r84, [%r501+-8184];
	ld.shared.u32 	%r85, [%r500+-3584];
	add.s32 	%r86, %r85, %r84;
	min.s32 	%r87, %r73, %r86;
	st.shared.u32 	[%r1], %r87;
	ld.shared.u32 	%r88, [%r501+8];
	ld.shared.u32 	%r89, [%r500+-3584];
	add.s32 	%r90, %r89, %r88;
	min.s32 	%r91, %r77, %r90;
	st.shared.u32 	[%r1+8192], %r91;
	ld.shared.u32 	%r92, [%r500+-3456];
	add.s32 	%r93, %r92, %r84;
	min.s32 	%r94, %r80, %r93;
	st.shared.u32 	[%r1+128], %r94;
	ld.shared.u32 	%r95, [%r500+-3456];
	add.s32 	%r96, %r95, %r88;
	min.s32 	%r97, %r83, %r96;
	st.shared.u32 	[%r1+8320], %r97;
	ld.shared.u32 	%r98, [%r501+-8180];
	ld.shared.u32 	%r99, [%r500+-3328];
	add.s32 	%r100, %r99, %r98;
	min.s32 	%r101, %r87, %r100;
	st.shared.u32 	[%r1], %r101;
	ld.shared.u32 	%r102, [%r501+12];
	ld.shared.u32 	%r103, [%r500+-3328];
	add.s32 	%r104, %r103, %r102;
	min.s32 	%r105, %r91, %r104;
	st.shared.u32 	[%r1+8192], %r105;
	ld.shared.u32 	%r106, [%r500+-3200];
	add.s32 	%r107, %r106, %r98;
	min.s32 	%r108, %r94, %r107;
	st.shared.u32 	[%r1+128], %r108;
	ld.shared.u32 	%r109, [%r500+-3200];
	add.s32 	%r110, %r109, %r102;
	min.s32 	%r111, %r97, %r110;
	st.shared.u32 	[%r1+8320], %r111;
	ld.shared.u32 	%r112, [%r501+-8176];
	ld.shared.u32 	%r113, [%r500+-3072];
	add.s32 	%r114, %r113, %r112;
	min.s32 	%r115, %r101, %r114;
	st.shared.u32 	[%r1], %r115;
	ld.shared.u32 	%r116, [%r501+16];
	ld.shared.u32 	%r117, [%r500+-3072];
	add.s32 	%r118, %r117, %r116;
	min.s32 	%r119, %r105, %r118;
	st.shared.u32 	[%r1+8192], %r119;
	ld.shared.u32 	%r120, [%r500+-2944];
	add.s32 	%r121, %r120, %r112;
	min.s32 	%r122, %r108, %r121;
	st.shared.u32 	[%r1+128], %r122;
	ld.shared.u32 	%r123, [%r500+-2944];
	add.s32 	%r124, %r123, %r116;
	min.s32 	%r125, %r111, %r124;
	st.shared.u32 	[%r1+8320], %r125;
	ld.shared.u32 	%r126, [%r501+-8172];
	ld.shared.u32 	%r127, [%r500+-2816];
	add.s32 	%r128, %r127, %r126;
	min.s32 	%r129, %r115, %r128;
	st.shared.u32 	[%r1], %r129;
	ld.shared.u32 	%r130, [%r501+20];
	ld.shared.u32 	%r131, [%r500+-2816];
	add.s32 	%r132, %r131, %r130;
	min.s32 	%r133, %r119, %r132;
	st.shared.u32 	[%r1+8192], %r133;
	ld.shared.u32 	%r134, [%r500+-2688];
	add.s32 	%r135, %r134, %r126;
	min.s32 	%r136, %r122, %r135;
	st.shared.u32 	[%r1+128], %r136;
	ld.shared.u32 	%r137, [%r500+-2688];
	add.s32 	%r138, %r137, %r130;
	min.s32 	%r139, %r125, %r138;
	st.shared.u32 	[%r1+8320], %r139;
	ld.shared.u32 	%r140, [%r501+-8168];
	ld.shared.u32 	%r141, [%r500+-2560];
	add.s32 	%r142, %r141, %r140;
	min.s32 	%r143, %r129, %r142;
	st.shared.u32 	[%r1], %r143;
	ld.shared.u32 	%r144, [%r501+24];
	ld.shared.u32 	%r145, [%r500+-2560];
	add.s32 	%r146, %r145, %r144;
	min.s32 	%r147, %r133, %r146;
	st.shared.u32 	[%r1+8192], %r147;
	ld.shared.u32 	%r148, [%r500+-2432];
	add.s32 	%r149, %r148, %r140;
	min.s32 	%r150, %r136, %r149;
	st.shared.u32 	[%r1+128], %r150;
	ld.shared.u32 	%r151, [%r500+-2432];
	add.s32 	%r152, %r151, %r144;
	min.s32 	%r153, %r139, %r152;
	st.shared.u32 	[%r1+8320], %r153;
	ld.shared.u32 	%r154, [%r501+-8164];
	ld.shared.u32 	%r155, [%r500+-2304];
	add.s32 	%r156, %r155, %r154;
	min.s32 	%r157, %r143, %r156;
	st.shared.u32 	[%r1], %r157;
	ld.shared.u32 	%r158, [%r501+28];
	ld.shared.u32 	%r159, [%r500+-2304];
	add.s32 	%r160, %r159, %r158;
	min.s32 	%r161, %r147, %r160;
	st.shared.u32 	[%r1+8192], %r161;
	ld.shared.u32 	%r162, [%r500+-2176];
	add.s32 	%r163, %r162, %r154;
	min.s32 	%r164, %r150, %r163;
	st.shared.u32 	[%r1+128], %r164;
	ld.shared.u32 	%r165, [%r500+-2176];
	add.s32 	%r166, %r165, %r158;
	min.s32 	%r167, %r153, %r166;
	st.shared.u32 	[%r1+8320], %r167;
	ld.shared.u32 	%r168, [%r501+-8160];
	ld.shared.u32 	%r169, [%r500+-2048];
	add.s32 	%r170, %r169, %r168;
	min.s32 	%r171, %r157, %r170;
	st.shared.u32 	[%r1], %r171;
	ld.shared.u32 	%r172, [%r501+32];
	ld.shared.u32 	%r173, [%r500+-2048];
	add.s32 	%r174, %r173, %r172;
	min.s32 	%r175, %r161, %r174;
	st.shared.u32 	[%r1+8192], %r175;
	ld.shared.u32 	%r176, [%r500+-1920];
	add.s32 	%r177, %r176, %r168;
	min.s32 	%r178, %r164, %r177;
	st.shared.u32 	[%r1+128], %r178;
	ld.shared.u32 	%r179, [%r500+-1920];
	add.s32 	%r180, %r179, %r172;
	min.s32 	%r181, %r167, %r180;
	st.shared.u32 	[%r1+8320], %r181;
	ld.shared.u32 	%r182, [%r501+-8156];
	ld.shared.u32 	%r183, [%r500+-1792];
	add.s32 	%r184, %r183, %r182;
	min.s32 	%r185, %r171, %r184;
	st.shared.u32 	[%r1], %r185;
	ld.shared.u32 	%r186, [%r501+36];
	ld.shared.u32 	%r187, [%r500+-1792];
	add.s32 	%r188, %r187, %r186;
	min.s32 	%r189, %r175, %r188;
	st.shared.u32 	[%r1+8192], %r189;
	ld.shared.u32 	%r190, [%r500+-1664];
	add.s32 	%r191, %r190, %r182;
	min.s32 	%r192, %r178, %r191;
	st.shared.u32 	[%r1+128], %r192;
	ld.shared.u32 	%r193, [%r500+-1664];
	add.s32 	%r194, %r193, %r186;
	min.s32 	%r195, %r181, %r194;
	st.shared.u32 	[%r1+8320], %r195;
	ld.shared.u32 	%r196, [%r501+-8152];
	ld.shared.u32 	%r197, [%r500+-1536];
	add.s32 	%r198, %r197, %r196;
	min.s32 	%r199, %r185, %r198;
	st.shared.u32 	[%r1], %r199;
	ld.shared.u32 	%r200, [%r501+40];
	ld.shared.u32 	%r201, [%r500+-1536];
	add.s32 	%r202, %r201, %r200;
	min.s32 	%r203, %r189, %r202;
	st.shared.u32 	[%r1+8192], %r203;
	ld.shared.u32 	%r204, [%r500+-1408];
	add.s32 	%r205, %r204, %r196;
	min.s32 	%r206, %r192, %r205;
	st.shared.u32 	[%r1+128], %r206;
	ld.shared.u32 	%r207, [%r500+-1408];
	add.s32 	%r208, %r207, %r200;
	min.s32 	%r209, %r195, %r208;
	st.shared.u32 	[%r1+8320], %r209;
	ld.shared.u32 	%r210, [%r501+-8148];
	ld.shared.u32 	%r211, [%r500+-1280];
	add.s32 	%r212, %r211, %r210;
	min.s32 	%r213, %r199, %r212;
	st.shared.u32 	[%r1], %r213;
	ld.shared.u32 	%r214, [%r501+44];
	ld.shared.u32 	%r215, [%r500+-1280];
	add.s32 	%r216, %r215, %r214;
	min.s32 	%r217, %r203, %r216;
	st.shared.u32 	[%r1+8192], %r217;
	ld.shared.u32 	%r218, [%r500+-1152];
	add.s32 	%r219, %r218, %r210;
	min.s32 	%r220, %r206, %r219;
	st.shared.u32 	[%r1+128], %r220;
	ld.shared.u32 	%r221, [%r500+-1152];
	add.s32 	%r222, %r221, %r214;
	min.s32 	%r223, %r209, %r222;
	st.shared.u32 	[%r1+8320], %r223;
	ld.shared.u32 	%r224, [%r501+-8144];
	ld.shared.u32 	%r225, [%r500+-1024];
	add.s32 	%r226, %r225, %r224;
	min.s32 	%r227, %r213, %r226;
	st.shared.u32 	[%r1], %r227;
	ld.shared.u32 	%r228, [%r501+48];
	ld.shared.u32 	%r229, [%r500+-1024];
	add.s32 	%r230, %r229, %r228;
	min.s32 	%r231, %r217, %r230;
	st.shared.u32 	[%r1+8192], %r231;
	ld.shared.u32 	%r232, [%r500+-896];
	add.s32 	%r233, %r232, %r224;
	min.s32 	%r234, %r220, %r233;
	st.shared.u32 	[%r1+128], %r234;
	ld.shared.u32 	%r235, [%r500+-896];
	add.s32 	%r236, %r235, %r228;
	min.s32 	%r237, %r223, %r236;
	st.shared.u32 	[%r1+8320], %r237;
	ld.shared.u32 	%r238, [%r501+-8140];
	ld.shared.u32 	%r239, [%r500+-768];
	add.s32 	%r240, %r239, %r238;
	min.s32 	%r241, %r227, %r240;
	st.shared.u32 	[%r1], %r241;
	ld.shared.u32 	%r242, [%r501+52];
	ld.shared.u32 	%r243, [%r500+-768];
	add.s32 	%r244, %r243, %r242;
	min.s32 	%r245, %r231, %r244;
	st.shared.u32 	[%r1+8192], %r245;
	ld.shared.u32 	%r246, [%r500+-640];
	add.s32 	%r247, %r246, %r238;
	min.s32 	%r248, %r234, %r247;
	st.shared.u32 	[%r1+128], %r248;
	ld.shared.u32 	%r249, [%r500+-640];
	add.s32 	%r250, %r249, %r242;
	min.s32 	%r251, %r237, %r250;
	st.shared.u32 	[%r1+8320], %r251;
	ld.shared.u32 	%r252, [%r501+-8136];
	ld.shared.u32 	%r253, [%r500+-512];
	add.s32 	%r254, %r253, %r252;
	min.s32 	%r255, %r241, %r254;
	st.shared.u32 	[%r1], %r255;
	ld.shared.u32 	%r256, [%r501+56];
	ld.shared.u32 	%r257, [%r500+-512];
	add.s32 	%r258, %r257, %r256;
	min.s32 	%r259, %r245, %r258;
	st.shared.u32 	[%r1+8192], %r259;
	ld.shared.u32 	%r260, [%r500+-384];
	add.s32 	%r261, %r260, %r252;
	min.s32 	%r262, %r248, %r261;
	st.shared.u32 	[%r1+128], %r262;
	ld.shared.u32 	%r263, [%r500+-384];
	add.s32 	%r264, %r263, %r256;
	min.s32 	%r265, %r251, %r264;
	st.shared.u32 	[%r1+8320], %r265;
	ld.shared.u32 	%r266, [%r501+-8132];
	ld.shared.u32 	%r267, [%r500+-256];
	add.s32 	%r268, %r267, %r266;
	min.s32 	%r269, %r255, %r268;
	st.shared.u32 	[%r1], %r269;
	ld.shared.u32 	%r270, [%r501+60];
	ld.shared.u32 	%r271, [%r500+-256];
	add.s32 	%r272, %r271, %r270;
	min.s32 	%r273, %r259, %r272;
	st.shared.u32 	[%r1+8192], %r273;
	ld.shared.u32 	%r274, [%r500+-128];
	add.s32 	%r275, %r274, %r266;
	min.s32 	%r276, %r262, %r275;
	st.shared.u32 	[%r1+128], %r276;
	ld.shared.u32 	%r277, [%r500+-128];
	add.s32 	%r278, %r277, %r270;
	min.s32 	%r279, %r265, %r278;
	st.shared.u32 	[%r1+8320], %r279;
	ld.shared.u32 	%r280, [%r501+-8128];
	ld.shared.u32 	%r281, [%r500];
	add.s32 	%r282, %r281, %r280;
	min.s32 	%r283, %r269, %r282;
	st.shared.u32 	[%r1], %r283;
	ld.shared.u32 	%r284, [%r501+64];
	ld.shared.u32 	%r285, [%r500];
	add.s32 	%r286, %r285, %r284;
	min.s32 	%r287, %r273, %r286;
	st.shared.u32 	[%r1+8192], %r287;
	ld.shared.u32 	%r288, [%r500+128];
	add.s32 	%r289, %r288, %r280;
	min.s32 	%r290, %r276, %r289;
	st.shared.u32 	[%r1+128], %r290;
	ld.shared.u32 	%r291, [%r500+128];
	add.s32 	%r292, %r291, %r284;
	min.s32 	%r293, %r279, %r292;
	st.shared.u32 	[%r1+8320], %r293;
	ld.shared.u32 	%r294, [%r501+-8124];
	ld.shared.u32 	%r295, [%r500+256];
	add.s32 	%r296, %r295, %r294;
	min.s32 	%r297, %r283, %r296;
	st.shared.u32 	[%r1], %r297;
	ld.shared.u32 	%r298, [%r501+68];
	ld.shared.u32 	%r299, [%r500+256];
	add.s32 	%r300, %r299, %r298;
	min.s32 	%r301, %r287, %r300;
	st.shared.u32 	[%r1+8192], %r301;
	ld.shared.u32 	%r302, [%r500+384];
	add.s32 	%r303, %r302, %r294;
	min.s32 	%r304, %r290, %r303;
	st.shared.u32 	[%r1+128], %r304;
	ld.shared.u32 	%r305, [%r500+384];
	add.s32 	%r306, %r305, %r298;
	min.s32 	%r307, %r293, %r306;
	st.shared.u32 	[%r1+8320], %r307;
	ld.shared.u32 	%r308, [%r501+-8120];
	ld.shared.u32 	%r309, [%r500+512];
	add.s32 	%r310, %r309, %r308;
	min.s32 	%r311, %r297, %r310;
	st.shared.u32 	[%r1], %r311;
	ld.shared.u32 	%r312, [%r501+72];
	ld.shared.u32 	%r313, [%r500+512];
	add.s32 	%r314, %r313, %r312;
	min.s32 	%r315, %r301, %r314;
	st.shared.u32 	[%r1+8192], %r315;
	ld.shared.u32 	%r316, [%r500+640];
	add.s32 	%r317, %r316, %r308;
	min.s32 	%r318, %r304, %r317;
	st.shared.u32 	[%r1+128], %r318;
	ld.shared.u32 	%r319, [%r500+640];
	add.s32 	%r320, %r319, %r312;
	min.s32 	%r321, %r307, %r320;
	st.shared.u32 	[%r1+8320], %r321;
	ld.shared.u32 	%r322, [%r501+-8116];
	ld.shared.u32 	%r323, [%r500+768];
	add.s32 	%r324, %r323, %r322;
	min.s32 	%r325, %r311, %r324;
	st.shared.u32 	[%r1], %r325;
	ld.shared.u32 	%r326, [%r501+76];
	ld.shared.u32 	%r327, [%r500+768];
	add.s32 	%r328, %r327, %r326;
	min.s32 	%r329, %r315, %r328;
	st.shared.u32 	[%r1+8192], %r329;
	ld.shared.u32 	%r330, [%r500+896];
	add.s32 	%r331, %r330, %r322;
	min.s32 	%r332, %r318, %r331;
	st.shared.u32 	[%r1+128], %r332;
	ld.shared.u32 	%r333, [%r500+896];
	add.s32 	%r334, %r333, %r326;
	min.s32 	%r335, %r321, %r334;
	st.shared.u32 	[%r1+8320], %r335;
	ld.shared.u32 	%r336, [%r501+-8112];
	ld.shared.u32 	%r337, [%r500+1024];
	add.s32 	%r338, %r337, %r336;
	min.s32 	%r339, %r325, %r338;
	st.shared.u32 	[%r1], %r339;
	ld.shared.u32 	%r340, [%r501+80];
	ld.shared.u32 	%r341, [%r500+1024];
	add.s32 	%r342, %r341, %r340;
	min.s32 	%r343, %r329, %r342;
	st.shared.u32 	[%r1+8192], %r343;
	ld.shared.u32 	%r344, [%r500+1152];
	add.s32 	%r345, %r344, %r336;
	min.s32 	%r346, %r332, %r345;
	st.shared.u32 	[%r1+128], %r346;
	ld.shared.u32 	%r347, [%r500+1152];
	add.s32 	%r348, %r347, %r340;
	min.s32 	%r349, %r335, %r348;
	st.shared.u32 	[%r1+8320], %r349;
	ld.shared.u32 	%r350, [%r501+-8108];
	ld.shared.u32 	%r351, [%r500+1280];
	add.s32 	%r352, %r351, %r350;
	min.s32 	%r353, %r339, %r352;
	st.shared.u32 	[%r1], %r353;
	ld.shared.u32 	%r354, [%r501+84];
	ld.shared.u32 	%r355, [%r500+1280];
	add.s32 	%r356, %r355, %r354;
	min.s32 	%r357, %r343, %r356;
	st.shared.u32 	[%r1+8192], %r357;
	ld.shared.u32 	%r358, [%r500+1408];
	add.s32 	%r359, %r358, %r350;
	min.s32 	%r360, %r346, %r359;
	st.shared.u32 	[%r1+128], %r360;
	ld.shared.u32 	%r361, [%r500+1408];
	add.s32 	%r362, %r361, %r354;
	min.s32 	%r363, %r349, %r362;
	st.shared.u32 	[%r1+8320], %r363;
	ld.shared.u32 	%r364, [%r501+-8104];
	ld.shared.u32 	%r365, [%r500+1536];
	add.s32 	%r366, %r365, %r364;
	min.s32 	%r367, %r353, %r366;
	st.shared.u32 	[%r1], %r367;
	ld.shared.u32 	%r368, [%r501+88];
	ld.shared.u32 	%r369, [%r500+1536];
	add.s32 	%r370, %r369, %r368;
	min.s32 	%r371, %r357, %r370;
	st.shared.u32 	[%r1+8192], %r371;
	ld.shared.u32 	%r372, [%r500+1664];
	add.s32 	%r373, %r372, %r364;
	min.s32 	%r374, %r360, %r373;
	st.shared.u32 	[%r1+128], %r374;
	ld.shared.u32 	%r375, [%r500+1664];
	add.s32 	%r376, %r375, %r368;
	min.s32 	%r377, %r363, %r376;
	st.shared.u32 	[%r1+8320], %r377;
	ld.shared.u32 	%r378, [%r501+-8100];
	ld.shared.u32 	%r379, [%r500+1792];
	add.s32 	%r380, %r379, %r378;
	min.s32 	%r381, %r367, %r380;
	st.shared.u32 	[%r1], %r381;
	ld.shared.u32 	%r382, [%r501+92];
	ld.shared.u32 	%r383, [%r500+1792];
	add.s32 	%r384, %r383, %r382;
	min.s32 	%r385, %r371, %r384;
	st.shared.u32 	[%r1+8192], %r385;
	ld.shared.u32 	%r386, [%r500+1920];
	add.s32 	%r387, %r386, %r378;
	min.s32 	%r388, %r374, %r387;
	st.shared.u32 	[%r1+128], %r388;
	ld.shared.u32 	%r389, [%r500+1920];
	add.s32 	%r390, %r389, %r382;
	min.s32 	%r391, %r377, %r390;
	st.shared.u32 	[%r1+8320], %r391;
	ld.shared.u32 	%r392, [%r501+-8096];
	ld.shared.u32 	%r393, [%r500+2048];
	add.s32 	%r394, %r393, %r392;
	min.s32 	%r395, %r381, %r394;
	st.shared.u32 	[%r1], %r395;
	ld.shared.u32 	%r396, [%r501+96];
	ld.shared.u32 	%r397, [%r500+2048];
	add.s32 	%r398, %r397, %r396;
	min.s32 	%r399, %r385, %r398;
	st.shared.u32 	[%r1+8192], %r399;
	ld.shared.u32 	%r400, [%r500+2176];
	add.s32 	%r401, %r400, %r392;
	min.s32 	%r402, %r388, %r401;
	st.shared.u32 	[%r1+128], %r402;
	ld.shared.u32 	%r403, [%r500+2176];
	add.s32 	%r404, %r403, %r396;
	min.s32 	%r405, %r391, %r404;
	st.shared.u32 	[%r1+8320], %r405;
	ld.shared.u32 	%r406, [%r501+-8092];
	ld.shared.u32 	%r407, [%r500+2304];
	add.s32 	%r408, %r407, %r406;
	min.s32 	%r409, %r395, %r408;
	st.shared.u32 	[%r1], %r409;
	ld.shared.u32 	%r410, [%r501+100];
	ld.shared.u32 	%r411, [%r500+2304];
	add.s32 	%r412, %r411, %r410;
	min.s32 	%r413, %r399, %r412;
	st.shared.u32 	[%r1+8192], %r413;
	ld.shared.u32 	%r414, [%r500+2432];
	add.s32 	%r415, %r414, %r406;
	min.s32 	%r416, %r402, %r415;
	st.shared.u32 	[%r1+128], %r416;
	ld.shared.u32 	%r417, [%r500+2432];
	add.s32 	%r418, %r417, %r410;
	min.s32 	%r419, %r405, %r418;
	st.shared.u32 	[%r1+8320], %r419;
	ld.shared.u32 	%r420, [%r501+-8088];
	ld.shared.u32 	%r421, [%r500+2560];
	add.s32 	%r422, %r421, %r420;
	min.s32 	%r423, %r409, %r422;
	st.shared.u32 	[%r1], %r423;
	ld.shared.u32 	%r424, [%r501+104];
	ld.shared.u32 	%r425, [%r500+2560];
	add.s32 	%r426, %r425, %r424;
	min.s32 	%r427, %r413, %r426;
	st.shared.u32 	[%r1+8192], %r427;
	ld.shared.u32 	%r428, [%r500+2688];
	add.s32 	%r429, %r428, %r420;
	min.s32 	%r430, %r416, %r429;
	st.shared.u32 	[%r1+128], %r430;
	ld.shared.u32 	%r431, [%r500+2688];
	add.s32 	%r432, %r431, %r424;
	min.s32 	%r433, %r419, %r432;
	st.shared.u32 	[%r1+8320], %r433;
	ld.shared.u32 	%r434, [%r501+-8084];
	ld.shared.u32 	%r435, [%r500+2816];
	add.s32 	%r436, %r435, %r434;
	min.s32 	%r437, %r423, %r436;
	st.shared.u32 	[%r1], %r437;
	ld.shared.u32 	%r438, [%r501+108];
	ld.shared.u32 	%r439, [%r500+2816];
	add.s32 	%r440, %r439, %r438;
	min.s32 	%r441, %r427, %r440;
	st.shared.u32 	[%r1+8192], %r441;
	ld.shared.u32 	%r442, [%r500+2944];
	add.s32 	%r443, %r442, %r434;
	min.s32 	%r444, %r430, %r443;
	st.shared.u32 	[%r1+128], %r444;
	ld.shared.u32 	%r445, [%r500+2944];
	add.s32 	%r446, %r445, %r438;
	min.s32 	%r447, %r433, %r446;
	st.shared.u32 	[%r1+8320], %r447;
	ld.shared.u32 	%r448, [%r501+-8080];
	ld.shared.u32 	%r449, [%r500+3072];
	add.s32 	%r450, %r449, %r448;
	min.s32 	%r451, %r437, %r450;
	st.shared.u32 	[%r1], %r451;
	ld.shared.u32 	%r452, [%r501+112];
	ld.shared.u32 	%r453, [%r500+3072];
	add.s32 	%r454, %r453, %r452;
	min.s32 	%r455, %r441, %r454;
	st.shared.u32 	[%r1+8192], %r455;
	ld.shared.u32 	%r456, [%r500+3200];
	add.s32 	%r457, %r456, %r448;
	min.s32 	%r458, %r444, %r457;
	st.shared.u32 	[%r1+128], %r458;
	ld.shared.u32 	%r459, [%r500+3200];
	add.s32 	%r460, %r459, %r452;
	min.s32 	%r461, %r447, %r460;
	st.shared.u32 	[%r1+8320], %r461;
	ld.shared.u32 	%r462, [%r501+-8076];
	ld.shared.u32 	%r463, [%r500+3328];
	add.s32 	%r464, %r463, %r462;
	min.s32 	%r465, %r451, %r464;
	st.shared.u32 	[%r1], %r465;
	ld.shared.u32 	%r466, [%r501+116];
	ld.shared.u32 	%r467, [%r500+3328];
	add.s32 	%r468, %r467, %r466;
	min.s32 	%r469, %r455, %r468;
	st.shared.u32 	[%r1+8192], %r469;
	ld.shared.u32 	%r470, [%r500+3456];
	add.s32 	%r471, %r470, %r462;
	min.s32 	%r472, %r458, %r471;
	st.shared.u32 	[%r1+128], %r472;
	ld.shared.u32 	%r473, [%r500+3456];
	add.s32 	%r474, %r473, %r466;
	min.s32 	%r475, %r461, %r474;
	st.shared.u32 	[%r1+8320], %r475;
	ld.shared.u32 	%r476, [%r501+-8072];
	ld.shared.u32 	%r477, [%r500+3584];
	add.s32 	%r478, %r477, %r476;
	min.s32 	%r479, %r465, %r478;
	st.shared.u32 	[%r1], %r479;
	ld.shared.u32 	%r480, [%r501+120];
	ld.shared.u32 	%r481, [%r500+3584];
	add.s32 	%r482, %r481, %r480;
	min.s32 	%r483, %r469, %r482;
	st.shared.u32 	[%r1+8192], %r483;
	ld.shared.u32 	%r484, [%r500+3712];
	add.s32 	%r485, %r484, %r476;
	min.s32 	%r486, %r472, %r485;
	st.shared.u32 	[%r1+128], %r486;
	ld.shared.u32 	%r487, [%r500+3712];
	add.s32 	%r488, %r487, %r480;
	min.s32 	%r489, %r475, %r488;
	st.shared.u32 	[%r1+8320], %r489;
	ld.shared.u32 	%r490, [%r501+-8068];
	ld.shared.u32 	%r491, [%r500+3840];
	add.s32 	%r492, %r491, %r490;
	min.s32 	%r506, %r479, %r492;
	st.shared.u32 	[%r1], %r506;
	ld.shared.u32 	%r493, [%r501+124];
	ld.shared.u32 	%r494, [%r500+3840];
	add.s32 	%r495, %r494, %r493;
	min.s32 	%r505, %r483, %r495;
	st.shared.u32 	[%r1+8192], %r505;
	ld.shared.u32 	%r496, [%r500+3968];
	add.s32 	%r497, %r496, %r490;
	min.s32 	%r504, %r486, %r497;
	st.shared.u32 	[%r1+128], %r504;
	ld.shared.u32 	%r498, [%r500+3968];
	add.s32 	%r499, %r498, %r493;
	min.s32 	%r503, %r489, %r499;
	st.shared.u32 	[%r1+8320], %r503;
	add.s32 	%r502, %r502, 128;
	add.s32 	%r501, %r501, 128;
	add.s32 	%r500, %r500, 8192;
	setp.ne.s32 	%p1, %r502, 8448;
	@%p1 bra 	$L__BB1_1;
	st.global.u32 	[%rd1], %r506;
	st.global.u32 	[%rd2], %r505;
	st.global.u32 	[%rd1+128], %r504;
	st.global.u32 	[%rd2+128], %r503;
	ret;

}
	// .globl	_Z8phase2_2Piii
.visible .entry _Z8phase2_2Piii(
	.param .u64 .ptr .align 1 _Z8phase2_2Piii_param_0,
	.param .u32 _Z8phase2_2Piii_param_1,
	.param .u32 _Z8phase2_2Piii_param_2
)
{
	.reg .pred 	%p<2>;
	.reg .b32 	%r<505>;
	.reg .b64 	%rd<11>;
	// demoted variable
	.shared .align 4 .b8 _ZZ8phase2_2PiiiE2s1[16384];
	// demoted variable
	.shared .align 4 .b8 _ZZ8phase2_2PiiiE2s2[16384];
	ld.param.u64 	%rd3, [_Z8phase2_2Piii_param_0];
	ld.param.u32 	%r23, [_Z8phase2_2Piii_param_1];
	ld.param.u32 	%r24, [_Z8phase2_2Piii_param_2];
	cvta.to.global.u64 	%rd4, %rd3;
	mov.u32 	%r25, %tid.x;
	mov.u32 	%r26, %tid.y;
	shl.b32 	%r27, %r23, 6;
	add.s32 	%r28, %r27, %r26;
	add.s32 	%r29, %r27, %r25;
	mad.lo.s32 	%r30, %r28, %r24, %r29;
	mul.wide.s32 	%rd5, %r30, 4;
	add.s64 	%rd6, %rd4, %rd5;
	ld.global.u32 	%r31, [%rd6];
	shl.b32 	%r32, %r26, 8;
	mov.u32 	%r33, _ZZ8phase2_2PiiiE2s1;
	add.s32 	%r34, %r33, %r32;
	shl.b32 	%r35, %r25, 2;
	add.s32 	%r36, %r34, %r35;
	st.shared.u32 	[%r36], %r31;
	shl.b32 	%r37, %r24, 5;
	add.s32 	%r38, %r30, %r37;
	mul.wide.s32 	%rd7, %r38, 4;
	add.s64 	%rd8, %rd4, %rd7;
	ld.global.u32 	%r39, [%rd8];
	st.shared.u32 	[%r36+8192], %r39;
	ld.global.u32 	%r40, [%rd6+128];
	st.shared.u32 	[%r36+128], %r40;
	ld.global.u32 	%r41, [%rd8+128];
	st.shared.u32 	[%r36+8320], %r41;
	mov.u32 	%r42, %ctaid.x;
	shl.b32 	%r43, %r42, 6;
	add.s32 	%r44, %r43, %r26;
	mad.lo.s32 	%r45, %r24, %r44, %r29;
	mul.wide.s32 	%rd9, %r45, 4;
	add.s64 	%rd1, %rd4, %rd9;
	ld.global.u32 	%r46, [%rd1];
	mov.u32 	%r47, _ZZ8phase2_2PiiiE2s2;
	add.s32 	%r48, %r47, %r32;
	add.s32 	%r1, %r48, %r35;
	st.shared.u32 	[%r1], %r46;
	add.s32 	%r49, %r45, %r37;
	mul.wide.s32 	%rd10, %r49, 4;
	add.s64 	%rd2, %rd4, %rd10;
	ld.global.u32 	%r50, [%rd2];
	st.shared.u32 	[%r1+8192], %r50;
	ld.global.u32 	%r51, [%rd1+128];
	st.shared.u32 	[%r1+128], %r51;
	ld.global.u32 	%r52, [%rd2+128];
	st.shared.u32 	[%r1+8320], %r52;
	bar.sync 	0;
	ld.shared.u32 	%r504, [%r1];
	ld.shared.u32 	%r503, [%r1+8192];
	ld.shared.u32 	%r502, [%r1+128];
	ld.shared.u32 	%r501, [%r1+8320];
	add.s32 	%r499, %r48, 8192;
	add.s32 	%r53, %r35, %r33;
	add.s32 	%r498, %r53, 4096;
	mov.b32 	%r500, 8192;
$L__BB2_1:
	.pragma "nounroll";
	ld.shared.u32 	%r54, [%r499+-8192];
	ld.shared.u32 	%r55, [%r498+-4096];
	add.s32 	%r56, %r55, %r54;
	min.s32 	%r57, %r504, %r56;
	st.shared.u32 	[%r1], %r57;
	ld.shared.u32 	%r58, [%r499];
	add.s32 	%r59, %r55, %r58;
	min.s32 	%r60, %r503, %r59;
	st.shared.u32 	[%r1+8192], %r60;
	ld.shared.u32 	%r61, [%r499+-8192];
	ld.shared.u32 	%r62, [%r498+-3968];
	add.s32 	%r63, %r62, %r61;
	min.s32 	%r64, %r502, %r63;
	st.shared.u32 	[%r1+128], %r64;
	ld.shared.u32 	%r65, [%r499];
	add.s32 	%r66, %r65, %r62;
	min.s32 	%r67, %r501, %r66;
	st.shared.u32 	[%r1+8320], %r67;
	ld.shared.u32 	%r68, [%r499+-8188];
	ld.shared.u32 	%r69, [%r498+-3840];
	add.s32 	%r70, %r69, %r68;
	min.s32 	%r71, %r57, %r70;
	st.shared.u32 	[%r1], %r71;
	ld.shared.u32 	%r72, [%r499+4];
	add.s32 	%r73, %r69, %r72;
	min.s32 	%r74, %r60, %r73;
	st.shared.u32 	[%r1+8192], %r74;
	ld.shared.u32 	%r75, [%r499+-8188];
	ld.shared.u32 	%r76, [%r498+-3712];
	add.s32 	%r77, %r76, %r75;
	min.s32 	%r78, %r64, %r77;
	st.shared.u32 	[%r1+128], %r78;
	ld.shared.u32 	%r79, [%r499+4];
	add.s32 	%r80, %r79, %r76;
	min.s32 	%r81, %r67, %r80;
	st.shared.u32 	[%r1+8320], %r81;
	ld.shared.u32 	%r82, [%r499+-8184];
	ld.shared.u32 	%r83, [%r498+-3584];
	add.s32 	%r84, %r83, %r82;
	min.s32 	%r85, %r71, %r84;
	st.shared.u32 	[%r1], %r85;
	ld.shared.u32 	%r86, [%r499+8];
	add.s32 	%r87, %r83, %r86;
	min.s32 	%r88, %r74, %r87;
	st.shared.u32 	[%r1+8192], %r88;
	ld.shared.u32 	%r89, [%r499+-8184];
	ld.shared.u32 	%r90, [%r498+-3456];
	add.s32 	%r91, %r90, %r89;
	min.s32 	%r92, %r78, %r91;
	st.shared.u32 	[%r1+128], %r92;
	ld.shared.u32 	%r93, [%r499+8];
	add.s32 	%r94, %r93, %r90;
	min.s32 	%r95, %r81, %r94;
	st.shared.u32 	[%r1+8320], %r95;
	ld.shared.u32 	%r96, [%r499+-8180];
	ld.shared.u32 	%r97, [%r498+-3328];
	add.s32 	%r98, %r97, %r96;
	min.s32 	%r99, %r85, %r98;
	st.shared.u32 	[%r1], %r99;
	ld.shared.u32 	%r100, [%r499+12];
	add.s32 	%r101, %r97, %r100;
	min.s32 	%r102, %r88, %r101;
	st.shared.u32 	[%r1+8192], %r102;
	ld.shared.u32 	%r103, [%r499+-8180];
	ld.shared.u32 	%r104, [%r498+-3200];
	add.s32 	%r105, %r104, %r103;
	min.s32 	%r106, %r92, %r105;
	st.shared.u32 	[%r1+128], %r106;
	ld.shared.u32 	%r107, [%r499+12];
	add.s32 	%r108, %r107, %r104;
	min.s32 	%r109, %r95, %r108;
	st.shared.u32 	[%r1+8320], %r109;
	ld.shared.u32 	%r110, [%r499+-8176];
	ld.shared.u32 	%r111, [%r498+-3072];
	add.s32 	%r112, %r111, %r110;
	min.s32 	%r113, %r99, %r112;
	st.shared.u32 	[%r1], %r113;
	ld.shared.u32 	%r114, [%r499+16];
	add.s32 	%r115, %r111, %r114;
	min.s32 	%r116, %r102, %r115;
	st.shared.u32 	[%r1+8192], %r116;
	ld.shared.u32 	%r117, [%r499+-8176];
	ld.shared.u32 	%r118, [%r498+-2944];
	add.s32 	%r119, %r118, %r117;
	min.s32 	%r120, %r106, %r119;
	st.shared.u32 	[%r1+128], %r120;
	ld.shared.u32 	%r121, [%r499+16];
	add.s32 	%r122, %r121, %r118;
	min.s32 	%r123, %r109, %r122;
	st.shared.u32 	[%r1+8320], %r123;
	ld.shared.u32 	%r124, [%r499+-8172];
	ld.shared.u32 	%r125, [%r498+-2816];
	add.s32 	%r126, %r125, %r124;
	min.s32 	%r127, %r113, %r126;
	st.shared.u32 	[%r1], %r127;
	ld.shared.u32 	%r128, [%r499+20];
	add.s32 	%r129, %r125, %r128;
	min.s32 	%r130, %r116, %r129;
	st.shared.u32 	[%r1+8192], %r130;
	ld.shared.u32 	%r131, [%r499+-8172];
	ld.shared.u32 	%r132, [%r498+-2688];
	add.s32 	%r133, %r132, %r131;
	min.s32 	%r134, %r120, %r133;
	st.shared.u32 	[%r1+128], %r134;
	ld.shared.u32 	%r135, [%r499+20];
	add.s32 	%r136, %r135, %r132;
	min.s32 	%r137, %r123, %r136;
	st.shared.u32 	[%r1+8320], %r137;
	ld.shared.u32 	%r138, [%r499+-8168];
	ld.shared.u32 	%r139, [%r498+-2560];
	add.s32 	%r140, %r139, %r138;
	min.s32 	%r141, %r127, %r140;
	st.shared.u32 	[%r1], %r141;
	ld.shared.u32 	%r142, [%r499+24];
	add.s32 	%r143, %r139, %r142;
	min.s32 	%r144, %r130, %r143;
	st.shared.u32 	[%r1+8192], %r144;
	ld.shared.u32 	%r145, [%r499+-8168];
	ld.shared.u32 	%r146, [%r498+-2432];
	add.s32 	%r147, %r146, %r145;
	min.s32 	%r148, %r134, %r147;
	st.shared.u32 	[%r1+128], %r148;
	ld.shared.u32 	%r149, [%r499+24];
	add.s32 	%r150, %r149, %r146;
	min.s32 	%r151, %r137, %r150;
	st.shared.u32 	[%r1+8320], %r151;
	ld.shared.u32 	%r152, [%r499+-8164];
	ld.shared.u32 	%r153, [%r498+-2304];
	add.s32 	%r154, %r153, %r152;
	min.s32 	%r155, %r141, %r154;
	st.shared.u32 	[%r1], %r155;
	ld.shared.u32 	%r156, [%r499+28];
	add.s32 	%r157, %r153, %r156;
	min.s32 	%r158, %r144, %r157;
	st.shared.u32 	[%r1+8192], %r158;
	ld.shared.u32 	%r159, [%r499+-8164];
	ld.shared.u32 	%r160, [%r498+-2176];
	add.s32 	%r161, %r160, %r159;
	min.s32 	%r162, %r148, %r161;
	st.shared.u32 	[%r1+128], %r162;
	ld.shared.u32 	%r163, [%r499+28];
	add.s32 	%r164, %r163, %r160;
	min.s32 	%r165, %r151, %r164;
	st.shared.u32 	[%r1+8320], %r165;
	ld.shared.u32 	%r166, [%r499+-8160];
	ld.shared.u32 	%r167, [%r498+-2048];
	add.s32 	%r168, %r167, %r166;
	min.s32 	%r169, %r155, %r168;
	st.shared.u32 	[%r1], %r169;
	ld.shared.u32 	%r170, [%r499+32];
	add.s32 	%r171, %r167, %r170;
	min.s32 	%r172, %r158, %r171;
	st.shared.u32 	[%r1+8192], %r172;
	ld.shared.u32 	%r173, [%r499+-8160];
	ld.shared.u32 	%r174, [%r498+-1920];
	add.s32 	%r175, %r174, %r173;
	min.s32 	%r176, %r162, %r175;
	st.shared.u32 	[%r1+128], %r176;
	ld.shared.u32 	%r177, [%r499+32];
	add.s32 	%r178, %r177, %r174;
	min.s32 	%r179, %r165, %r178;
	st.shared.u32 	[%r1+8320], %r179;
	ld.shared.u32 	%r180, [%r499+-8156];
	ld.shared.u32 	%r181, [%r498+-1792];
	add.s32 	%r182, %r181, %r180;
	min.s32 	%r183, %r169, %r182;
	st.shared.u32 	[%r1], %r183;
	ld.shared.u32 	%r184, [%r499+36];
	add.s32 	%r185, %r181, %r184;
	min.s32 	%r186, %r172, %r185;
	st.shared.u32 	[%r1+8192], %r186;
	ld.shared.u32 	%r187, [%r499+-8156];
	ld.shared.u32 	%r188, [%r498+-1664];
	add.s32 	%r189, %r188, %r187;
	min.s32 	%r190, %r176, %r189;
	st.shared.u32 	[%r1+128], %r190;
	ld.shared.u32 	%r191, [%r499+36];
	add.s32 	%r192, %r191, %r188;
	min.s32 	%r193, %r179, %r192;
	st.shared.u32 	[%r1+8320], %r193;
	ld.shared.u32 	%r194, [%r499+-8152];
	ld.shared.u32 	%r195, [%r498+-1536];
	add.s32 	%r196, %r195, %r194;
	min.s32 	%r197, %r183, %r196;
	st.shared.u32 	[%r1], %r197;
	ld.shared.u32 	%r198, [%r499+40];
	add.s32 	%r199, %r195, %r198;
	min.s32 	%r200, %r186, %r199;
	st.shared.u32 	[%r1+8192], %r200;
	ld.shared.u32 	%r201, [%r499+-8152];
	ld.shared.u32 	%r202, [%r498+-1408];
	add.s32 	%r203, %r202, %r201;
	min.s32 	%r204, %r190, %r203;
	st.shared.u32 	[%r1+128], %r204;
	ld.shared.u32 	%r205, [%r499+40];
	add.s32 	%r206, %r205, %r202;
	min.s32 	%r207, %r193, %r206;
	st.shared.u32 	[%r1+8320], %r207;
	ld.shared.u32 	%r208, [%r499+-8148];
	ld.shared.u32 	%r209, [%r498+-1280];
	add.s32 	%r210, %r209, %r208;
	min.s32 	%r211, %r197, %r210;
	st.shared.u32 	[%r1], %r211;
	ld.shared.u32 	%r212, [%r499+44];
	add.s32 	%r213, %r209, %r212;
	min.s32 	%r214, %r200, %r213;
	st.shared.u32 	[%r1+8192], %r214;
	ld.shared.u32 	%r215, [%r499+-8148];
	ld.shared.u32 	%r216, [%r498+-1152];
	add.s32 	%r217, %r216, %r215;
	min.s32 	%r218, %r204, %r217;
	st.shared.u32 	[%r1+128], %r218;
	ld.shared.u32 	%r219, [%r499+44];
	add.s32 	%r220, %r219, %r216;
	min.s32 	%r221, %r207, %r220;
	st.shared.u32 	[%r1+8320], %r221;
	ld.shared.u32 	%r222, [%r499+-8144];
	ld.shared.u32 	%r223, [%r498+-1024];
	add.s32 	%r224, %r223, %r222;
	min.s32 	%r225, %r211, %r224;
	st.shared.u32 	[%r1], %r225;
	ld.shared.u32 	%r226, [%r499+48];
	add.s32 	%r227, %r223, %r226;
	min.s32 	%r228, %r214, %r227;
	st.shared.u32 	[%r1+8192], %r228;
	ld.shared.u32 	%r229, [%r499+-8144];
	ld.shared.u32 	%r230, [%r498+-896];
	add.s32 	%r231, %r230, %r229;
	min.s32 	%r232, %r218, %r231;
	st.shared.u32 	[%r1+128], %r232;
	ld.shared.u32 	%r233, [%r499+48];
	add.s32 	%r234, %r233, %r230;
	min.s32 	%r235, %r221, %r234;
	st.shared.u32 	[%r1+8320], %r235;
	ld.shared.u32 	%r236, [%r499+-8140];
	ld.shared.u32 	%r237, [%r498+-768];
	add.s32 	%r238, %r237, %r236;
	min.s32 	%r239, %r225, %r238;
	st.shared.u32 	[%r1], %r239;
	ld.shared.u32 	%r240, [%r499+52];
	add.s32 	%r241, %r237, %r240;
	min.s32 	%r242, %r228, %r241;
	st.shared.u32 	[%r1+8192], %r242;
	ld.shared.u32 	%r243, [%r499+-8140];
	ld.shared.u32 	%r244, [%r498+-640];
	add.s32 	%r245, %r244, %r243;
	min.s32 	%r246, %r232, %r245;
	st.shared.u32 	[%r1+128], %r246;
	ld.shared.u32 	%r247, [%r499+52];
	add.s32 	%r248, %r247, %r244;
	min.s32 	%r249, %r235, %r248;
	st.shared.u32 	[%r1+8320], %r249;
	ld.shared.u32 	%r250, [%r499+-8136];
	ld.shared.u32 	%r251, [%r498+-512];
	add.s32 	%r252, %r251, %r250;
	min.s32 	%r253, %r239, %r252;
	st.shared.u32 	[%r1], %r253;
	ld.shared.u32 	%r254, [%r499+56];
	add.s32 	%r255, %r251, %r254;
	min.s32 	%r256, %r242, %r255;
	st.shared.u32 	[%r1+8192], %r256;
	ld.shared.u32 	%r257, [%r499+-8136];
	ld.shared.u32 	%r258, [%r498+-384];
	add.s32 	%r259, %r258, %r257;
	min.s32 	%r260, %r246, %r259;
	st.shared.u32 	[%r1+128], %r260;
	ld.shared.u32 	%r261, [%r499+56];
	add.s32 	%r262, %r261, %r258;
	min.s32 	%r263, %r249, %r262;
	st.shared.u32 	[%r1+8320], %r263;
	ld.shared.u32 	%r264, [%r499+-8132];
	ld.shared.u32 	%r265, [%r498+-256];
	add.s32 	%r266, %r265, %r264;
	min.s32 	%r267, %r253, %r266;
	st.shared.u32 	[%r1], %r267;
	ld.shared.u32 	%r268, [%r499+60];
	add.s32 	%r269, %r265, %r268;
	min.s32 	%r270, %r256, %r269;
	st.shared.u32 	[%r1+8192], %r270;
	ld.shared.u32 	%r271, [%r499+-8132];
	ld.shared.u32 	%r272, [%r498+-128];
	add.s32 	%r273, %r272, %r271;
	min.s32 	%r274, %r260, %r273;
	st.shared.u32 	[%r1+128], %r274;
	ld.shared.u32 	%r275, [%r499+60];
	add.s32 	%r276, %r275, %r272;
	min.s32 	%r277, %r263, %r276;
	st.shared.u32 	[%r1+8320], %r277;
	ld.shared.u32 	%r278, [%r499+-8128];
	ld.shared.u32 	%r279, [%r498];
	add.s32 	%r280, %r279, %r278;
	min.s32 	%r281, %r267, %r280;
	st.shared.u32 	[%r1], %r281;
	ld.shared.u32 	%r282, [%r499+64];
	add.s32 	%r283, %r279, %r282;
	min.s32 	%r284, %r270, %r283;
	st.shared.u32 	[%r1+8192], %r284;
	ld.shared.u32 	%r285, [%r499+-8128];
	ld.shared.u32 	%r286, [%r498+128];
	add.s32 	%r287, %r286, %r285;
	min.s32 	%r288, %r274, %r287;
	st.shared.u32 	[%r1+128], %r288;
	ld.shared.u32 	%r289, [%r499+64];
	add.s32 	%r290, %r289, %r286;
	min.s32 	%r291, %r277, %r290;
	st.shared.u32 	[%r1+8320], %r291;
	ld.shared.u32 	%r292, [%r499+-8124];
	ld.shared.u32 	%r293, [%r498+256];
	add.s32 	%r294, %r293, %r292;
	min.s32 	%r295, %r281, %r294;
	st.shared.u32 	[%r1], %r295;
	ld.shared.u32 	%r296, [%r499+68];
	add.s32 	%r297, %r293, %r296;
	min.s32 	%r298, %r284, %r297;
	st.shared.u32 	[%r1+8192], %r298;
	ld.shared.u32 	%r299, [%r499+-8124];
	ld.shared.u32 	%r300, [%r498+384];
	add.s32 	%r301, %r300, %r299;
	min.s32 	%r302, %r288, %r301;
	st.shared.u32 	[%r1+128], %r302;
	ld.shared.u32 	%r303, [%r499+68];
	add.s32 	%r304, %r303, %r300;
	min.s32 	%r305, %r291, %r304;
	st.shared.u32 	[%r1+8320], %r305;
	ld.shared.u32 	%r306, [%r499+-8120];
	ld.shared.u32 	%r307, [%r498+512];
	add.s32 	%r308, %r307, %r306;
	min.s32 	%r309, %r295, %r308;
	st.shared.u32 	[%r1], %r309;
	ld.shared.u32 	%r310, [%r499+72];
	add.s32 	%r311, %r307, %r310;
	min.s32 	%r312, %r298, %r311;
	st.shared.u32 	[%r1+8192], %r312;
	ld.shared.u32 	%r313, [%r499+-8120];
	ld.shared.u32 	%r314, [%r498+640];
	add.s32 	%r315, %r314, %r313;
	min.s32 	%r316, %r302, %r315;
	st.shared.u32 	[%r1+128], %r316;
	ld.shared.u32 	%r317, [%r499+72];
	add.s32 	%r318, %r317, %r314;
	min.s32 	%r319, %r305, %r318;
	st.shared.u32 	[%r1+8320], %r319;
	ld.shared.u32 	%r320, [%r499+-8116];
	ld.shared.u32 	%r321, [%r498+768];
	add.s32 	%r322, %r321, %r320;
	min.s32 	%r323, %r309, %r322;
	st.shared.u32 	[%r1], %r323;
	ld.shared.u32 	%r324, [%r499+76];
	add.s32 	%r325, %r321, %r324;
	min.s32 	%r326, %r312, %r325;
	st.shared.u32 	[%r1+8192], %r326;
	ld.shared.u32 	%r327, [%r499+-8116];
	ld.shared.u32 	%r328, [%r498+896];
	add.s32 	%r329, %r328, %r327;
	min.s32 	%r330, %r316, %r329;
	st.shared.u32 	[%r1+128], %r330;
	ld.shared.u32 	%r331, [%r499+76];
	add.s32 	%r332, %r331, %r328;
	min.s32 	%r333, %r319, %r332;
	st.shared.u32 	[%r1+8320], %r333;
	ld.shared.u32 	%r334, [%r499+-8112];
	ld.shared.u32 	%r335, [%r498+1024];
	add.s32 	%r336, %r335, %r334;
	min.s32 	%r337, %r323, %r336;
	st.shared.u32 	[%r1], %r337;
	ld.shared.u32 	%r338, [%r499+80];
	add.s32 	%r339, %r335, %r338;
	min.s32 	%r340, %r326, %r339;
	st.shared.u32 	[%r1+8192], %r340;
	ld.shared.u32 	%r341, [%r499+-8112];
	ld.shared.u32 	%r342, [%r498+1152];
	add.s32 	%r343, %r342, %r341;
	min.s32 	%r344, %r330, %r343;
	st.shared.u32 	[%r1+128], %r344;
	ld.shared.u32 	%r345, [%r499+80];
	add.s32 	%r346, %r345, %r342;
	min.s32 	%r347, %r333, %r346;
	st.shared.u32 	[%r1+8320], %r347;
	ld.shared.u32 	%r348, [%r499+-8108];
	ld.shared.u32 	%r349, [%r498+1280];
	add.s32 	%r350, %r349, %r348;
	min.s32 	%r351, %r337, %r350;
	st.shared.u32 	[%r1], %r351;
	ld.shared.u32 	%r352, [%r499+84];
	add.s32 	%r353, %r349, %r352;
	min.s32 	%r354, %r340, %r353;
	st.shared.u32 	[%r1+8192], %r354;
	ld.shared.u32 	%r355, [%r499+-8108];
	ld.shared.u32 	%r356, [%r498+1408];
	add.s32 	%r357, %r356, %r355;
	min.s32 	%r358, %r344, %r357;
	st.shared.u32 	[%r1+128], %r358;
	ld.shared.u32 	%r359, [%r499+84];
	add.s32 	%r360, %r359, %r356;
	min.s32 	%r361, %r347, %r360;
	st.shared.u32 	[%r1+8320], %r361;
	ld.shared.u32 	%r362, [%r499+-8104];
	ld.shared.u32 	%r363, [%r498+1536];
	add.s32 	%r364, %r363, %r362;
	min.s32 	%r365, %r351, %r364;
	st.shared.u32 	[%r1], %r365;
	ld.shared.u32 	%r366, [%r499+88];
	add.s32 	%r367, %r363, %r366;
	min.s32 	%r368, %r354, %r367;
	st.shared.u32 	[%r1+8192], %r368;
	ld.shared.u32 	%r369, [%r499+-8104];
	ld.shared.u32 	%r370, [%r498+1664];
	add.s32 	%r371, %r370, %r369;
	min.s32 	%r372, %r358, %r371;
	st.shared.u32 	[%r1+128], %r372;
	ld.shared.u32 	%r373, [%r499+88];
	add.s32 	%r374, %r373, %r370;
	min.s32 	%r375, %r361, %r374;
	st.shared.u32 	[%r1+8320], %r375;
	ld.shared.u32 	%r376, [%r499+-8100];
	ld.shared.u32 	%r377, [%r498+1792];
	add.s32 	%r378, %r377, %r376;
	min.s32 	%r379, %r365, %r378;
	st.shared.u32 	[%r1], %r379;
	ld.shared.u32 	%r380, [%r499+92];
	add.s32 	%r381, %r377, %r380;
	min.s32 	%r382, %r368, %r381;
	st.shared.u32 	[%r1+8192], %r382;
	ld.shared.u32 	%r383, [%r499+-8100];
	ld.shared.u32 	%r384, [%r498+1920];
	add.s32 	%r385, %r384, %r383;
	min.s32 	%r386, %r372, %r385;
	st.shared.u32 	[%r1+128], %r386;
	ld.shared.u32 	%r387, [%r499+92];
	add.s32 	%r388, %r387, %r384;
	min.s32 	%r389, %r375, %r388;
	st.shared.u32 	[%r1+8320], %r389;
	ld.shared.u32 	%r390, [%r499+-8096];
	ld.shared.u32 	%r391, [%r498+2048];
	add.s32 	%r392, %r391, %r390;
	min.s32 	%r393, %r379, %r392;
	st.shared.u32 	[%r1], %r393;
	ld.shared.u32 	%r394, [%r499+96];
	add.s32 	%r395, %r391, %r394;
	min.s32 	%r396, %r382, %r395;
	st.shared.u32 	[%r1+8192], %r396;
	ld.shared.u32 	%r397, [%r499+-8096];
	ld.shared.u32 	%r398, [%r498+2176];
	add.s32 	%r399, %r398, %r397;
	min.s32 	%r400, %r386, %r399;
	st.shared.u32 	[%r1+128], %r400;
	ld.shared.u32 	%r401, [%r499+96];
	add.s32 	%r402, %r401, %r398;
	min.s32 	%r403, %r389, %r402;
	st.shared.u32 	[%r1+8320], %r403;
	ld.shared.u32 	%r404, [%r499+-8092];
	ld.shared.u32 	%r405, [%r498+2304];
	add.s32 	%r406, %r405, %r404;
	min.s32 	%r407, %r393, %r406;
	st.shared.u32 	[%r1], %r407;
	ld.shared.u32 	%r408, [%r499+100];
	add.s32 	%r409, %r405, %r408;
	min.s32 	%r410, %r396, %r409;
	st.shared.u32 	[%r1+8192], %r410;
	ld.shared.u32 	%r411, [%r499+-8092];
	ld.shared.u32 	%r412, [%r498+2432];
	add.s32 	%r413, %r412, %r411;
	min.s32 	%r414, %r400, %r413;
	st.shared.u32 	[%r1+128], %r414;
	ld.shared.u32 	%r415, [%r499+100];
	add.s32 	%r416, %r415, %r412;
	min.s32 	%r417, %r403, %r416;
	st.shared.u32 	[%r1+8320], %r417;
	ld.shared.u32 	%r418, [%r499+-8088];
	ld.shared.u32 	%r419, [%r498+2560];
	add.s32 	%r420, %r419, %r418;
	min.s32 	%r421, %r407, %r420;
	st.shared.u32 	[%r1], %r421;
	ld.shared.u32 	%r422, [%r499+104];
	add.s32 	%r423, %r419, %r422;
	min.s32 	%r424, %r410, %r423;
	st.shared.u32 	[%r1+8192], %r424;
	ld.shared.u32 	%r425, [%r499+-8088];
	ld.shared.u32 	%r426, [%r498+2688];
	add.s32 	%r427, %r426, %r425;
	min.s32 	%r428, %r414, %r427;
	st.shared.u32 	[%r1+128], %r428;
	ld.shared.u32 	%r429, [%r499+104];
	add.s32 	%r430, %r429, %r426;
	min.s32 	%r431, %r417, %r430;
	st.shared.u32 	[%r1+8320], %r431;
	ld.shared.u32 	%r432, [%r499+-8084];
	ld.shared.u32 	%r433, [%r498+2816];
	add.s32 	%r434, %r433, %r432;
	min.s32 	%r435, %r421, %r434;
	st.shared.u32 	[%r1], %r435;
	ld.shared.u32 	%r436, [%r499+108];
	add.s32 	%r437, %r433, %r436;
	min.s32 	%r438, %r424, %r437;
	st.shared.u32 	[%r1+8192], %r438;
	ld.shared.u32 	%r439, [%r499+-8084];
	ld.shared.u32 	%r440, [%r498+2944];
	add.s32 	%r441, %r440, %r439;
	min.s32 	%r442, %r428, %r441;
	st.shared.u32 	[%r1+128], %r442;
	ld.shared.u32 	%r443, [%r499+108];
	add.s32 	%r444, %r443, %r440;
	min.s32 	%r445, %r431, %r444;
	st.shared.u32 	[%r1+8320], %r445;
	ld.shared.u32 	%r446, [%r499+-8080];
	ld.shared.u32 	%r447, [%r498+3072];
	add.s32 	%r448, %r447, %r446;
	min.s32 	%r449, %r435, %r448;
	st.shared.u32 	[%r1], %r449;
	ld.shared.u32 	%r450, [%r499+112];
	add.s32 	%r451, %r447, %r450;
	min.s32 	%r452, %r438, %r451;
	st.shared.u32 	[%r1+8192], %r452;
	ld.shared.u32 	%r453, [%r499+-8080];
	ld.shared.u32 	%r454, [%r498+3200];
	add.s32 	%r455, %r454, %r453;
	min.s32 	%r456, %r442, %r455;
	st.shared.u32 	[%r1+128], %r456;
	ld.shared.u32 	%r457, [%r499+112];
	add.s32 	%r458, %r457, %r454;
	min.s32 	%r459, %r445, %r458;
	st.shared.u32 	[%r1+8320], %r459;
	ld.shared.u32 	%r460, [%r499+-8076];
	ld.shared.u32 	%r461, [%r498+3328];
	add.s32 	%r462, %r461, %r460;
	min.s32 	%r463, %r449, %r462;
	st.shared.u32 	[%r1], %r463;
	ld.shared.u32 	%r464, [%r499+116];
	add.s32 	%r465, %r461, %r464;
	min.s32 	%r466, %r452, %r465;
	st.shared.u32 	[%r1+8192], %r466;
	ld.shared.u32 	%r467, [%r499+-8076];
	ld.shared.u32 	%r468, [%r498+3456];
	add.s32 	%r469, %r468, %r467;
	min.s32 	%r470, %r456, %r469;
	st.shared.u32 	[%r1+128], %r470;
	ld.shared.u32 	%r471, [%r499+116];
	add.s32 	%r472, %r471, %r468;
	min.s32 	%r473, %r459, %r472;
	st.shared.u32 	[%r1+8320], %r473;
	ld.shared.u32 	%r474, [%r499+-8072];
	ld.shared.u32 	%r475, [%r498+3584];
	add.s32 	%r476, %r475, %r474;
	min.s32 	%r477, %r463, %r476;
	st.shared.u32 	[%r1], %r477;
	ld.shared.u32 	%r478, [%r499+120];
	add.s32 	%r479, %r475, %r478;
	min.s32 	%r480, %r466, %r479;
	st.shared.u32 	[%r1+8192], %r480;
	ld.shared.u32 	%r481, [%r499+-8072];
	ld.shared.u32 	%r482, [%r498+3712];
	add.s32 	%r483, %r482, %r481;
	min.s32 	%r484, %r470, %r483;
	st.shared.u32 	[%r1+128], %r484;
	ld.shared.u32 	%r485, [%r499+120];
	add.s32 	%r486, %r485, %r482;
	min.s32 	%r487, %r473, %r486;
	st.shared.u32 	[%r1+8320], %r487;
	ld.shared.u32 	%r488, [%r499+-8068];
	ld.shared.u32 	%r489, [%r498+3840];
	add.s32 	%r490, %r489, %r488;
	min.s32 	%r504, %r477, %r490;
	st.shared.u32 	[%r1], %r504;
	ld.shared.u32 	%r491, [%r499+124];
	add.s32 	%r492, %r489, %r491;
	min.s32 	%r503, %r480, %r492;
	st.shared.u32 	[%r1+8192], %r503;
	ld.shared.u32 	%r493, [%r499+-8068];
	ld.shared.u32 	%r494, [%r498+3968];
	add.s32 	%r495, %r494, %r493;
	min.s32 	%r502, %r484, %r495;
	st.shared.u32 	[%r1+128], %r502;
	ld.shared.u32 	%r496, [%r499+124];
	add.s32 	%r497, %r496, %r494;
	min.s32 	%r501, %r487, %r497;
	st.shared.u32 	[%r1+8320], %r501;
	add.s32 	%r500, %r500, 128;
	add.s32 	%r499, %r499, 128;
	add.s32 	%r498, %r498, 8192;
	setp.ne.s32 	%p1, %r500, 8448;
	@%p1 bra 	$L__BB2_1;
	st.global.u32 	[%rd1], %r504;
	st.global.u32 	[%rd2], %r503;
	st.global.u32 	[%rd1+128], %r502;
	st.global.u32 	[%rd2+128], %r501;
	ret;

}
	// .globl	_Z6phase3Piiii
.visible .entry _Z6phase3Piiii(
	.param .u64 .ptr .align 1 _Z6phase3Piiii_param_0,
	.param .u32 _Z6phase3Piiii_param_1,
	.param .u32 _Z6phase3Piiii_param_2,
	.param .u32 _Z6phase3Piiii_param_3
)
{
	.reg .pred 	%p<2>;
	.reg .b32 	%r<453>;
	.reg .b64 	%rd<15>;
	// demoted variable
	.shared .align 4 .b8 _ZZ6phase3PiiiiE2s1[16384];
	// demoted variable
	.shared .align 4 .b8 _ZZ6phase3PiiiiE2s2[16384];
	// demoted variable
	.shared .align 4 .b8 _ZZ6phase3PiiiiE2s3[16384];
	ld.param.u64 	%rd3, [_Z6phase3Piiii_param_0];
	ld.param.u32 	%r23, [_Z6phase3Piiii_param_1];
	ld.param.u32 	%r24, [_Z6phase3Piiii_param_2];
	ld.param.u32 	%r25, [_Z6phase3Piiii_param_3];
	cvta.to.global.u64 	%rd4, %rd3;
	mov.u32 	%r26, %tid.x;
	mov.u32 	%r27, %tid.y;
	shl.b32 	%r28, %r23, 6;
	add.s32 	%r29, %r28, %r27;
	mov.u32 	%r30, %ctaid.x;
	shl.b32 	%r31, %r30, 6;
	add.s32 	%r32, %r31, %r26;
	mad.lo.s32 	%r33, %r29, %r24, %r32;
	mul.wide.s32 	%rd5, %r33, 4;
	add.s64 	%rd6, %rd4, %rd5;
	ld.global.u32 	%r34, [%rd6];
	shl.b32 	%r35, %r27, 8;
	mov.u32 	%r36, _ZZ6phase3PiiiiE2s2;
	add.s32 	%r37, %r36, %r35;
	shl.b32 	%r38, %r26, 2;
	add.s32 	%r39, %r37, %r38;
	st.shared.u32 	[%r39], %r34;
	shl.b32 	%r40, %r24, 5;
	add.s32 	%r41, %r33, %r40;
	mul.wide.s32 	%rd7, %r41, 4;
	add.s64 	%rd8, %rd4, %rd7;
	ld.global.u32 	%r42, [%rd8];
	st.shared.u32 	[%r39+8192], %r42;
	ld.global.u32 	%r43, [%rd6+128];
	st.shared.u32 	[%r39+128], %r43;
	ld.global.u32 	%r44, [%rd8+128];
	st.shared.u32 	[%r39+8320], %r44;
	mov.u32 	%r45, %ctaid.y;
	add.s32 	%r46, %r25, %r45;
	shl.b32 	%r47, %r46, 6;
	add.s32 	%r48, %r47, %r27;
	add.s32 	%r49, %r28, %r26;
	mul.lo.s32 	%r50, %r48, %r24;
	add.s32 	%r51, %r50, %r49;
	mul.wide.s32 	%rd9, %r51, 4;
	add.s64 	%rd10, %rd4, %rd9;
	ld.global.u32 	%r52, [%rd10];
	mov.u32 	%r53, _ZZ6phase3PiiiiE2s3;
	add.s32 	%r54, %r53, %r35;
	add.s32 	%r55, %r54, %r38;
	st.shared.u32 	[%r55], %r52;
	add.s32 	%r56, %r50, %r40;
	add.s32 	%r57, %r56, %r49;
	mul.wide.s32 	%rd11, %r57, 4;
	add.s64 	%rd12, %rd4, %rd11;
	ld.global.u32 	%r58, [%rd12];
	st.shared.u32 	[%r55+8192], %r58;
	ld.global.u32 	%r59, [%rd10+128];
	st.shared.u32 	[%r55+128], %r59;
	ld.global.u32 	%r60, [%rd12+128];
	st.shared.u32 	[%r55+8320], %r60;
	bar.sync 	0;
	add.s32 	%r61, %r50, %r32;
	mul.wide.s32 	%rd13, %r61, 4;
	add.s64 	%rd1, %rd4, %rd13;
	ld.global.u32 	%r452, [%rd1];
	mov.u32 	%r62, _ZZ6phase3PiiiiE2s1;
	add.s32 	%r63, %r62, %r35;
	add.s32 	%r2, %r63, %r38;
	add.s32 	%r64, %r56, %r32;
	mul.wide.s32 	%rd14, %r64, 4;
	add.s64 	%rd2, %rd4, %rd14;
	ld.global.u32 	%r451, [%rd2];
	ld.global.u32 	%r450, [%rd1+128];
	ld.global.u32 	%r449, [%rd2+128];
	add.s32 	%r447, %r54, 8192;
	add.s32 	%r65, %r38, %r36;
	add.s32 	%r446, %r65, 4096;
	mov.b32 	%r448, 8192;
$L__BB3_1:
	.pragma "nounroll";
	ld.shared.u32 	%r66, [%r447+-8192];
	ld.shared.u32 	%r67, [%r446+-4096];
	add.s32 	%r68, %r67, %r66;
	min.s32 	%r69, %r452, %r68;
	ld.shared.u32 	%r70, [%r447];
	add.s32 	%r71, %r67, %r70;
	min.s32 	%r72, %r451, %r71;
	ld.shared.u32 	%r73, [%r446+-3968];
	add.s32 	%r74, %r73, %r66;
	min.s32 	%r75, %r450, %r74;
	add.s32 	%r76, %r70, %r73;
	min.s32 	%r77, %r449, %r76;
	ld.shared.u32 	%r78, [%r447+-8188];
	ld.shared.u32 	%r79, [%r446+-3840];
	add.s32 	%r80, %r79, %r78;
	min.s32 	%r81, %r69, %r80;
	ld.shared.u32 	%r82, [%r447+4];
	add.s32 	%r83, %r79, %r82;
	min.s32 	%r84, %r72, %r83;
	ld.shared.u32 	%r85, [%r446+-3712];
	add.s32 	%r86, %r85, %r78;
	min.s32 	%r87, %r75, %r86;
	add.s32 	%r88, %r82, %r85;
	min.s32 	%r89, %r77, %r88;
	ld.shared.u32 	%r90, [%r447+-8184];
	ld.shared.u32 	%r91, [%r446+-3584];
	add.s32 	%r92, %r91, %r90;
	min.s32 	%r93, %r81, %r92;
	ld.shared.u32 	%r94, [%r447+8];
	add.s32 	%r95, %r91, %r94;
	min.s32 	%r96, %r84, %r95;
	ld.shared.u32 	%r97, [%r446+-3456];
	add.s32 	%r98, %r97, %r90;
	min.s32 	%r99, %r87, %r98;
	add.s32 	%r100, %r94, %r97;
	min.s32 	%r101, %r89, %r100;
	ld.shared.u32 	%r102, [%r447+-8180];
	ld.shared.u32 	%r103, [%r446+-3328];
	add.s32 	%r104, %r103, %r102;
	min.s32 	%r105, %r93, %r104;
	ld.shared.u32 	%r106, [%r447+12];
	add.s32 	%r107, %r103, %r106;
	min.s32 	%r108, %r96, %r107;
	ld.shared.u32 	%r109, [%r446+-3200];
	add.s32 	%r110, %r109, %r102;
	min.s32 	%r111, %r99, %r110;
	add.s32 	%r112, %r106, %r109;
	min.s32 	%r113, %r101, %r112;
	ld.shared.u32 	%r114, [%r447+-8176];
	ld.shared.u32 	%r115, [%r446+-3072];
	add.s32 	%r116, %r115, %r114;
	min.s32 	%r117, %r105, %r116;
	ld.shared.u32 	%r118, [%r447+16];
	add.s32 	%r119, %r115, %r118;
	min.s32 	%r120, %r108, %r119;
	ld.shared.u32 	%r121, [%r446+-2944];
	add.s32 	%r122, %r121, %r114;
	min.s32 	%r123, %r111, %r122;
	add.s32 	%r124, %r118, %r121;
	min.s32 	%r125, %r113, %r124;
	ld.shared.u32 	%r126, [%r447+-8172];
	ld.shared.u32 	%r127, [%r446+-2816];
	add.s32 	%r128, %r127, %r126;
	min.s32 	%r129, %r117, %r128;
	ld.shared.u32 	%r130, [%r447+20];
	add.s32 	%r131, %r127, %r130;
	min.s32 	%r132, %r120, %r131;
	ld.shared.u32 	%r133, [%r446+-2688];
	add.s32 	%r134, %r133, %r126;
	min.s32 	%r135, %r123, %r134;
	add.s32 	%r136, %r130, %r133;
	min.s32 	%r137, %r125, %r136;
	ld.shared.u32 	%r138, [%r447+-8168];
	ld.shared.u32 	%r139, [%r446+-2560];
	add.s32 	%r140, %r139, %r138;
	min.s32 	%r141, %r129, %r140;
	ld.shared.u32 	%r142, [%r447+24];
	add.s32 	%r143, %r139, %r142;
	min.s32 	%r144, %r132, %r143;
	ld.shared.u32 	%r145, [%r446+-2432];
	add.s32 	%r146, %r145, %r138;
	min.s32 	%r147, %r135, %r146;
	add.s32 	%r148, %r142, %r145;
	min.s32 	%r149, %r137, %r148;
	ld.shared.u32 	%r150, [%r447+-8164];
	ld.shared.u32 	%r151, [%r446+-2304];
	add.s32 	%r152, %r151, %r150;
	min.s32 	%r153, %r141, %r152;
	ld.shared.u32 	%r154, [%r447+28];
	add.s32 	%r155, %r151, %r154;
	min.s32 	%r156, %r144, %r155;
	ld.shared.u32 	%r157, [%r446+-2176];
	add.s32 	%r158, %r157, %r150;
	min.s32 	%r159, %r147, %r158;
	add.s32 	%r160, %r154, %r157;
	min.s32 	%r161, %r149, %r160;
	ld.shared.u32 	%r162, [%r447+-8160];
	ld.shared.u32 	%r163, [%r446+-2048];
	add.s32 	%r164, %r163, %r162;
	min.s32 	%r165, %r153, %r164;
	ld.shared.u32 	%r166, [%r447+32];
	add.s32 	%r167, %r163, %r166;
	min.s32 	%r168, %r156, %r167;
	ld.shared.u32 	%r169, [%r446+-1920];
	add.s32 	%r170, %r169, %r162;
	min.s32 	%r171, %r159, %r170;
	add.s32 	%r172, %r166, %r169;
	min.s32 	%r173, %r161, %r172;
	ld.shared.u32 	%r174, [%r447+-8156];
	ld.shared.u32 	%r175, [%r446+-1792];
	add.s32 	%r176, %r175, %r174;
	min.s32 	%r177, %r165, %r176;
	ld.shared.u32 	%r178, [%r447+36];
	add.s32 	%r179, %r175, %r178;
	min.s32 	%r180, %r168, %r179;
	ld.shared.u32 	%r181, [%r446+-1664];
	add.s32 	%r182, %r181, %r174;
	min.s32 	%r183, %r171, %r182;
	add.s32 	%r184, %r178, %r181;
	min.s32 	%r185, %r173, %r184;
	ld.shared.u32 	%r186, [%r447+-8152];
	ld.shared.u32 	%r187, [%r446+-1536];
	add.s32 	%r188, %r187, %r186;
	min.s32 	%r189, %r177, %r188;
	ld.shared.u32 	%r190, [%r447+40];
	add.s32 	%r191, %r187, %r190;
	min.s32 	%r192, %r180, %r191;
	ld.shared.u32 	%r193, [%r446+-1408];
	add.s32 	%r194, %r193, %r186;
	min.s32 	%r195, %r183, %r194;
	add.s32 	%r196, %r190, %r193;
	min.s32 	%r197, %r185, %r196;
	ld.shared.u32 	%r198, [%r447+-8148];
	ld.shared.u32 	%r199, [%r446+-1280];
	add.s32 	%r200, %r199, %r198;
	min.s32 	%r201, %r189, %r200;
	ld.shared.u32 	%r202, [%r447+44];
	add.s32 	%r203, %r199, %r202;
	min.s32 	%r204, %r192, %r203;
	ld.shared.u32 	%r205, [%r446+-1152];
	add.s32 	%r206, %r205, %r198;
	min.s32 	%r207, %r195, %r206;
	add.s32 	%r208, %r202, %r205;
	min.s32 	%r209, %r197, %r208;
	ld.shared.u32 	%r210, [%r447+-8144];
	ld.shared.u32 	%r211, [%r446+-1024];
	add.s32 	%r212, %r211, %r210;
	min.s32 	%r213, %r201, %r212;
	ld.shared.u32 	%r214, [%r447+48];
	add.s32 	%r215, %r211, %r214;
	min.s32 	%r216, %r204, %r215;
	ld.shared.u32 	%r217, [%r446+-896];
	add.s32 	%r218, %r217, %r210;
	min.s32 	%r219, %r207, %r218;
	add.s32 	%r220, %r214, %r217;
	min.s32 	%r221, %r209, %r220;
	ld.shared.u32 	%r222, [%r447+-8140];
	ld.shared.u32 	%r223, [%r446+-768];
	add.s32 	%r224, %r223, %r222;
	min.s32 	%r225, %r213, %r224;
	ld.shared.u32 	%r226, [%r447+52];
	add.s32 	%r227, %r223, %r226;
	min.s32 	%r228, %r216, %r227;
	ld.shared.u32 	%r229, [%r446+-640];
	add.s32 	%r230, %r229, %r222;
	min.s32 	%r231, %r219, %r230;
	add.s32 	%r232, %r226, %r229;
	min.s32 	%r233, %r221, %r232;
	ld.shared.u32 	%r234, [%r447+-8136];
	ld.shared.u32 	%r235, [%r446+-512];
	add.s32 	%r236, %r235, %r234;
	min.s32 	%r237, %r225, %r236;
	ld.shared.u32 	%r238, [%r447+56];
	add.s32 	%r239, %r235, %r238;
	min.s32 	%r240, %r228, %r239;
	ld.shared.u32 	%r241, [%r446+-384];
	add.s32 	%r242, %r241, %r234;
	min.s32 	%r243, %r231, %r242;
	add.s32 	%r244, %r238, %r241;
	min.s32 	%r245, %r233, %r244;
	ld.shared.u32 	%r246, [%r447+-8132];
	ld.shared.u32 	%r247, [%r446+-256];
	add.s32 	%r248, %r247, %r246;
	min.s32 	%r249, %r237, %r248;
	ld.shared.u32 	%r250, [%r447+60];
	add.s32 	%r251, %r247, %r250;
	min.s32 	%r252, %r240, %r251;
	ld.shared.u32 	%r253, [%r446+-128];
	add.s32 	%r254, %r253, %r246;
	min.s32 	%r255, %r243, %r254;
	add.s32 	%r256, %r250, %r253;
	min.s32 	%r257, %r245, %r256;
	ld.shared.u32 	%r258, [%r447+-8128];
	ld.shared.u32 	%r259, [%r446];
	add.s32 	%r260, %r259, %r258;
	min.s32 	%r261, %r249, %r260;
	ld.shared.u32 	%r262, [%r447+64];
	add.s32 	%r263, %r259, %r262;
	min.s32 	%r264, %r252, %r263;
	ld.shared.u32 	%r265, [%r446+128];
	add.s32 	%r266, %r265, %r258;
	min.s32 	%r267, %r255, %r266;
	add.s32 	%r268, %r262, %r265;
	min.s32 	%r269, %r257, %r268;
	ld.shared.u32 	%r270, [%r447+-8124];
	ld.shared.u32 	%r271, [%r446+256];
	add.s32 	%r272, %r271, %r270;
	min.s32 	%r273, %r261, %r272;
	ld.shared.u32 	%r274, [%r447+68];
	add.s32 	%r275, %r271, %r274;
	min.s32 	%r276, %r264, %r275;
	ld.shared.u32 	%r277, [%r446+384];
	add.s32 	%r278, %r277, %r270;
	min.s32 	%r279, %r267, %r278;
	add.s32 	%r280, %r274, %r277;
	min.s32 	%r281, %r269, %r280;
	ld.shared.u32 	%r282, [%r447+-8120];
	ld.shared.u32 	%r283, [%r446+512];
	add.s32 	%r284, %r283, %r282;
	min.s32 	%r285, %r273, %r284;
	ld.shared.u32 	%r286, [%r447+72];
	add.s32 	%r287, %r283, %r286;
	min.s32 	%r288, %r276, %r287;
	ld.shared.u32 	%r289, [%r446+640];
	add.s32 	%r290, %r289, %r282;
	min.s32 	%r291, %r279, %r290;
	add.s32 	%r292, %r286, %r289;
	min.s32 	%r293, %r281, %r292;
	ld.shared.u32 	%r294, [%r447+-8116];
	ld.shared.u32 	%r295, [%r446+768];
	add.s32 	%r296, %r295, %r294;
	min.s32 	%r297, %r285, %r296;
	ld.shared.u32 	%r298, [%r447+76];
	add.s32 	%r299, %r295, %r298;
	min.s32 	%r300, %r288, %r299;
	ld.shared.u32 	%r301, [%r446+896];
	add.s32 	%r302, %r301, %r294;
	min.s32 	%r303, %r291, %r302;
	add.s32 	%r304, %r298, %r301;
	min.s32 	%r305, %r293, %r304;
	ld.shared.u32 	%r306, [%r447+-8112];
	ld.shared.u32 	%r307, [%r446+1024];
	add.s32 	%r308, %r307, %r306;
	min.s32 	%r309, %r297, %r308;
	ld.shared.u32 	%r310, [%r447+80];
	add.s32 	%r311, %r307, %r310;
	min.s32 	%r312, %r300, %r311;
	ld.shared.u32 	%r313, [%r446+1152];
	add.s32 	%r314, %r313, %r306;
	min.s32 	%r315, %r303, %r314;
	add.s32 	%r316, %r310, %r313;
	min.s32 	%r317, %r305, %r316;
	ld.shared.u32 	%r318, [%r447+-8108];
	ld.shared.u32 	%r319, [%r446+1280];
	add.s32 	%r320, %r319, %r318;
	min.s32 	%r321, %r309, %r320;
	ld.shared.u32 	%r322, [%r447+84];
	add.s32 	%r323, %r319, %r322;
	min.s32 	%r324, %r312, %r323;
	ld.shared.u32 	%r325, [%r446+1408];
	add.s32 	%r326, %r325, %r318;
	min.s32 	%r327, %r315, %r326;
	add.s32 	%r328, %r322, %r325;
	min.s32 	%r329, %r317, %r328;
	ld.shared.u32 	%r330, [%r447+-8104];
	ld.shared.u32 	%r331, [%r446+1536];
	add.s32 	%r332, %r331, %r330;
	min.s32 	%r333, %r321, %r332;
	ld.shared.u32 	%r334, [%r447+88];
	add.s32 	%r335, %r331, %r334;
	min.s32 	%r336, %r324, %r335;
	ld.shared.u32 	%r337, [%r446+1664];
	add.s32 	%r338, %r337, %r330;
	min.s32 	%r339, %r327, %r338;
	add.s32 	%r340, %r334, %r337;
	min.s32 	%r341, %r329, %r340;
	ld.shared.u32 	%r342, [%r447+-8100];
	ld.shared.u32 	%r343, [%r446+1792];
	add.s32 	%r344, %r343, %r342;
	min.s32 	%r345, %r333, %r344;
	ld.shared.u32 	%r346, [%r447+92];
	add.s32 	%r347, %r343, %r346;
	min.s32 	%r348, %r336, %r347;
	ld.shared.u32 	%r349, [%r446+1920];
	add.s32 	%r350, %r349, %r342;
	min.s32 	%r351, %r339, %r350;
	add.s32 	%r352, %r346, %r349;
	min.s32 	%r353, %r341, %r352;
	ld.shared.u32 	%r354, [%r447+-8096];
	ld.shared.u32 	%r355, [%r446+2048];
	add.s32 	%r356, %r355, %r354;
	min.s32 	%r357, %r345, %r356;
	ld.shared.u32 	%r358, [%r447+96];
	add.s32 	%r359, %r355, %r358;
	min.s32 	%r360, %r348, %r359;
	ld.shared.u32 	%r361, [%r446+2176];
	add.s32 	%r362, %r361, %r354;
	min.s32 	%r363, %r351, %r362;
	add.s32 	%r364, %r358, %r361;
	min.s32 	%r365, %r353, %r364;
	ld.shared.u32 	%r366, [%r447+-8092];
	ld.shared.u32 	%r367, [%r446+2304];
	add.s32 	%r368, %r367, %r366;
	min.s32 	%r369, %r357, %r368;
	ld.shared.u32 	%r370, [%r447+100];
	add.s32 	%r371, %r367, %r370;
	min.s32 	%r372, %r360, %r371;
	ld.shared.u32 	%r373, [%r446+2432];
	add.s32 	%r374, %r373, %r366;
	min.s32 	%r375, %r363, %r374;
	add.s32 	%r376, %r370, %r373;
	min.s32 	%r377, %r365, %r376;
	ld.shared.u32 	%r378, [%r447+-8088];
	ld.shared.u32 	%r379, [%r446+2560];
	add.s32 	%r380, %r379, %r378;
	min.s32 	%r381, %r369, %r380;
	ld.shared.u32 	%r382, [%r447+104];
	add.s32 	%r383, %r379, %r382;
	min.s32 	%r384, %r372, %r383;
	ld.shared.u32 	%r385, [%r446+2688];
	add.s32 	%r386, %r385, %r378;
	min.s32 	%r387, %r375, %r386;
	add.s32 	%r388, %r382, %r385;
	min.s32 	%r389, %r377, %r388;
	ld.shared.u32 	%r390, [%r447+-8084];
	ld.shared.u32 	%r391, [%r446+2816];
	add.s32 	%r392, %r391, %r390;
	min.s32 	%r393, %r381, %r392;
	ld.shared.u32 	%r394, [%r447+108];
	add.s32 	%r395, %r391, %r394;
	min.s32 	%r396, %r384, %r395;
	ld.shared.u32 	%r397, [%r446+2944];
	add.s32 	%r398, %r397, %r390;
	min.s32 	%r399, %r387, %r398;
	add.s32 	%r400, %r394, %r397;
	min.s32 	%r401, %r389, %r400;
	ld.shared.u32 	%r402, [%r447+-8080];
	ld.shared.u32 	%r403, [%r446+3072];
	add.s32 	%r404, %r403, %r402;
	min.s32 	%r405, %r393, %r404;
	ld.shared.u32 	%r406, [%r447+112];
	add.s32 	%r407, %r403, %r406;
	min.s32 	%r408, %r396, %r407;
	ld.shared.u32 	%r409, [%r446+3200];
	add.s32 	%r410, %r409, %r402;
	min.s32 	%r411, %r399, %r410;
	add.s32 	%r412, %r406, %r409;
	min.s32 	%r413, %r401, %r412;
	ld.shared.u32 	%r414, [%r447+-8076];
	ld.shared.u32 	%r415, [%r446+3328];
	add.s32 	%r416, %r415, %r414;
	min.s32 	%r417, %r405, %r416;
	ld.shared.u32 	%r418, [%r447+116];
	add.s32 	%r419, %r415, %r418;
	min.s32 	%r420, %r408, %r419;
	ld.shared.u32 	%r421, [%r446+3456];
	add.s32 	%r422, %r421, %r414;
	min.s32 	%r423, %r411, %r422;
	add.s32 	%r424, %r418, %r421;
	min.s32 	%r425, %r413, %r424;
	ld.shared.u32 	%r426, [%r447+-8072];
	ld.shared.u32 	%r427, [%r446+3584];
	add.s32 	%r428, %r427, %r426;
	min.s32 	%r429, %r417, %r428;
	ld.shared.u32 	%r430, [%r447+120];
	add.s32 	%r431, %r427, %r430;
	min.s32 	%r432, %r420, %r431;
	ld.shared.u32 	%r433, [%r446+3712];
	add.s32 	%r434, %r433, %r426;
	min.s32 	%r435, %r423, %r434;
	add.s32 	%r436, %r430, %r433;
	min.s32 	%r437, %r425, %r436;
	ld.shared.u32 	%r438, [%r447+-8068];
	ld.shared.u32 	%r439, [%r446+3840];
	add.s32 	%r440, %r439, %r438;
	min.s32 	%r452, %r429, %r440;
	ld.shared.u32 	%r441, [%r447+124];
	add.s32 	%r442, %r439, %r441;
	min.s32 	%r451, %r432, %r442;
	ld.shared.u32 	%r443, [%r446+3968];
	add.s32 	%r444, %r443, %r438;
	min.s32 	%r450, %r435, %r444;
	add.s32 	%r445, %r441, %r443;
	min.s32 	%r449, %r437, %r445;
	add.s32 	%r448, %r448, 128;
	add.s32 	%r447, %r447, 128;
	add.s32 	%r446, %r446, 8192;
	setp.ne.s32 	%p1, %r448, 8448;
	@%p1 bra 	$L__BB3_1;
	st.shared.u32 	[%r2], %r452;
	st.shared.u32 	[%r2+8192], %r451;
	st.shared.u32 	[%r2+128], %r450;
	st.shared.u32 	[%r2+8320], %r449;
	st.global.u32 	[%rd1], %r452;
	st.global.u32 	[%rd2], %r451;
	st.global.u32 	[%rd1+128], %r450;
	st.global.u32 	[%rd2+128], %r449;
	ret;

}


// ===== COMPILED SASS (sm_100) =====

	.target	sm_100

	.elftype	@"ET_EXEC"


//--------------------- .note.nv.tkinfo           --------------------------
	.section	.note.nv.tkinfo,"",@"SHT_NOTE"
	.sectionflags	@"SHF_NOTE_NV_TKINFO"
	.tkinfo
        /*0018*/ 	.word	0x00000002
        /*0030*/ 	.string	""
        /*0030*/ 	.string	"ptxas"
        /*0030*/ 	.string	"Cuda compilation tools, release 13.0, V13.0.88"
        /*0030*/ 	.string	"Build cuda_13.0.r13.0/compiler.36424714_0"
        /*0030*/ 	.string	"-arch sm_100 -m 64 "



//--------------------- .note.nv.cuinfo           --------------------------
	.section	.note.nv.cuinfo,"",@"SHT_NOTE"
	.sectionflags	@"SHF_NOTE_NV_CUINFO"
        /*0018*/ 	.short	0x0002
        /*001a*/ 	.short	0x0064
        /*001c*/ 	.short	0x0082
	.zero		2


//--------------------- .nv.info                  --------------------------
	.section	.nv.info,"",@"SHT_CUDA_INFO"
	.align	4


	//----- nvinfo : EIATTR_REGCOUNT
	.align		4
        /*0000*/ 	.byte	0x04, 0x2f
        /*0002*/ 	.short	(.L_1 - .L_0)
	.align		4
.L_0:
        /*0004*/ 	.word	index@(_Z6phase1Piii)
        /*0008*/ 	.word	0x00000016


	//----- nvinfo : EIATTR_FRAME_SIZE
	.align		4
.L_1:
        /*000c*/ 	.byte	0x04, 0x11
        /*000e*/ 	.short	(.L_3 - .L_2)
	.align		4
.L_2:
        /*0010*/ 	.word	index@(_Z6phase1Piii)
        /*0014*/ 	.word	0x00000000


	//----- nvinfo : EIATTR_REGCOUNT
	.align		4
.L_3:
        /*0018*/ 	.byte	0x04, 0x2f
        /*001a*/ 	.short	(.L_5 - .L_4)
	.align		4
.L_4:
        /*001c*/ 	.word	index@(_Z8phase2_1Piii)
        /*0020*/ 	.word	0x0000001c


	//----- nvinfo : EIATTR_FRAME_SIZE
	.align		4
.L_5:
        /*0024*/ 	.byte	0x04, 0x11
        /*0026*/ 	.short	(.L_7 - .L_6)
	.align		4
.L_6:
        /*0028*/ 	.word	index@(_Z8phase2_1Piii)
        /*002c*/ 	.word	0x00000000


	//----- nvinfo : EIATTR_REGCOUNT
	.align		4
.L_7:
        /*0030*/ 	.byte	0x04, 0x2f
        /*0032*/ 	.short	(.L_9 - .L_8)
	.align		4
.L_8:
        /*0034*/ 	.word	index@(_Z8phase2_2Piii)
        /*0038*/ 	.word	0x0000001c


	//----- nvinfo : EIATTR_FRAME_SIZE
	.align		4
.L_9:
        /*003c*/ 	.byte	0x04, 0x11
        /*003e*/ 	.short	(.L_11 - .L_10)
	.align		4
.L_10:
        /*0040*/ 	.word	index@(_Z8phase2_2Piii)
        /*0044*/ 	.word	0x00000000


	//----- nvinfo : EIATTR_REGCOUNT
	.align		4
.L_11:
        /*0048*/ 	.byte	0x04, 0x2f
        /*004a*/ 	.short	(.L_13 - .L_12)
	.align		4
.L_12:
        /*004c*/ 	.word	index@(_Z6phase3Piiii)
        /*0050*/ 	.word	0x00000020


	//----- nvinfo : EIATTR_FRAME_SIZE
	.align		4
.L_13:
        /*0054*/ 	.byte	0x04, 0x11
        /*0056*/ 	.short	(.L_15 - .L_14)
	.align		4
.L_14:
        /*0058*/ 	.word	index@(_Z6phase3Piiii)
        /*005c*/ 	.word	0x00000000


	//----- nvinfo : EIATTR_MIN_STACK_SIZE
	.align		4
.L_15:
        /*0060*/ 	.byte	0x04, 0x12
        /*0062*/ 	.short	(.L_17 - .L_16)
	.align		4
.L_16:
        /*0064*/ 	.word	index@(_Z6phase3Piiii)
        /*0068*/ 	.word	0x00000000


	//----- nvinfo : EIATTR_MIN_STACK_SIZE
	.align		4
.L_17:
        /*006c*/ 	.byte	0x04, 0x12
        /*006e*/ 	.short	(.L_19 - .L_18)
	.align		4
.L_18:
        /*0070*/ 	.word	index@(_Z8phase2_2Piii)
        /*0074*/ 	.word	0x00000000


	//----- nvinfo : EIATTR_MIN_STACK_SIZE
	.align		4
.L_19:
        /*0078*/ 	.byte	0x04, 0x12
        /*007a*/ 	.short	(.L_21 - .L_20)
	.align		4
.L_20:
        /*007c*/ 	.word	index@(_Z8phase2_1Piii)
        /*0080*/ 	.word	0x00000000


	//----- nvinfo : EIATTR_MIN_STACK_SIZE
	.align		4
.L_21:
        /*0084*/ 	.byte	0x04, 0x12
        /*0086*/ 	.short	(.L_23 - .L_22)
	.align		4
.L_22:
        /*0088*/ 	.word	index@(_Z6phase1Piii)
        /*008c*/ 	.word	0x00000000
.L_23:


//--------------------- .nv.compat                --------------------------
	.section	.nv.compat,"",@"SHT_CUDA_COMPAT_INFO"
	.align	4
        /*0000*/ 	.byte	0x02, 0x09, 0x00, 0x00, 0x02, 0x02, 0x01, 0x00, 0x02, 0x05, 0x05, 0x00, 0x03, 0x07, 0x01, 0x01
        /*0010*/ 	.byte	0x02, 0x03, 0x00, 0x00, 0x02, 0x06, 0x01, 0x00, 0x04, 0x0b, 0x08, 0x00, 0x09, 0x00, 0x00, 0x00
        /*0020*/ 	.byte	0x00, 0x00, 0x00, 0x00


//--------------------- .nv.info._Z6phase3Piiii   --------------------------
	.section	.nv.info._Z6phase3Piiii,"",@"SHT_CUDA_INFO"
	.sectionflags	@""
	.align	4


	//----- nvinfo : EIATTR_CUDA_API_VERSION
	.align		4
        /*0000*/ 	.byte	0x04, 0x37
        /*0002*/ 	.short	(.L_25 - .L_24)
.L_24:
        /*0004*/ 	.word	0x00000082


	//----- nvinfo : EIATTR_KPARAM_INFO
	.align		4
.L_25:
        /*0008*/ 	.byte	0x04, 0x17
        /*000a*/ 	.short	(.L_27 - .L_26)
.L_26:
        /*000c*/ 	.word	0x00000000
        /*0010*/ 	.short	0x0003
        /*0012*/ 	.short	0x0010
        /*0014*/ 	.byte	0x00, 0xf0, 0x11, 0x00


	//----- nvinfo : EIATTR_KPARAM_INFO
	.align		4
.L_27:
        /*0018*/ 	.byte	0x04, 0x17
        /*001a*/ 	.short	(.L_29 - .L_28)
.L_28:
        /*001c*/ 	.word	0x00000000
        /*0020*/ 	.short	0x0002
        /*0022*/ 	.short	0x000c
        /*0024*/ 	.byte	0x00, 0xf0, 0x11, 0x00


	//----- nvinfo : EIATTR_KPARAM_INFO
	.align		4
.L_29:
        /*0028*/ 	.byte	0x04, 0x17
        /*002a*/ 	.short	(.L_31 - .L_30)
.L_30:
        /*002c*/ 	.word	0x00000000
        /*0030*/ 	.short	0x0001
        /*0032*/ 	.short	0x0008
        /*0034*/ 	.byte	0x00, 0xf0, 0x11, 0x00


	//----- nvinfo : EIATTR_KPARAM_INFO
	.align		4
.L_31:
        /*0038*/ 	.byte	0x04, 0x17
        /*003a*/ 	.short	(.L_33 - .L_32)
.L_32:
        /*003c*/ 	.word	0x00000000
        /*0040*/ 	.short	0x0000
        /*0042*/ 	.short	0x0000
        /*0044*/ 	.byte	0x00, 0xf5, 0x21, 0x00


	//----- nvinfo : EIATTR_SPARSE_MMA_MASK
	.align		4
.L_33:
        /*0048*/ 	.byte	0x03, 0x50
        /*004a*/ 	.short	0x0000


	//----- nvinfo : EIATTR_MAXREG_COUNT
	.align		4
        /*004c*/ 	.byte	0x03, 0x1b
        /*004e*/ 	.short	0x00ff


	//----- nvinfo : EIATTR_NUM_BARRIERS
	.align		4
        /*0050*/ 	.byte	0x02, 0x4c
        /*0052*/ 	.byte	0x01
	.zero		1


	//----- nvinfo : EIATTR_MERCURY_ISA_VERSION
	.align		4
        /*0054*/ 	.byte	0x03, 0x5f
        /*0056*/ 	.short	0x0101


	//----- nvinfo : EIATTR_VRC_CTA_INIT_COUNT
	.align		4
        /*0058*/ 	.byte	0x02, 0x4a
	.zero		1
	.zero		1


	//----- nvinfo : EIATTR_EXIT_INSTR_OFFSETS
	.align		4
        /*005c*/ 	.byte	0x04, 0x1c
        /*005e*/ 	.short	(.L_35 - .L_34)


	//   ....[0]....
.L_34:
        /*0060*/ 	.word	0x000011f0


	//----- nvinfo : EIATTR_CBANK_PARAM_SIZE
	.align		4
.L_35:
        /*0064*/ 	.byte	0x03, 0x19
        /*0066*/ 	.short	0x0014


	//----- nvinfo : EIATTR_PARAM_CBANK
	.align		4
        /*0068*/ 	.byte	0x04, 0x0a
        /*006a*/ 	.short	(.L_37 - .L_36)
	.align		4
.L_36:
        /*006c*/ 	.word	index@(.nv.constant0._Z6phase3Piiii)
        /*0070*/ 	.short	0x0380
        /*0072*/ 	.short	0x0014


	//----- nvinfo : EIATTR_SW_WAR
	.align		4
.L_37:
        /*0074*/ 	.byte	0x04, 0x36
        /*0076*/ 	.short	(.L_39 - .L_38)
.L_38:
        /*0078*/ 	.word	0x00000008
.L_39:


//--------------------- .nv.info._Z8phase2_2Piii  --------------------------
	.section	.nv.info._Z8phase2_2Piii,"",@"SHT_CUDA_INFO"
	.sectionflags	@""
	.align	4


	//----- nvinfo : EIATTR_CUDA_API_VERSION
	.align		4
        /*0000*/ 	.byte	0x04, 0x37
        /*0002*/ 	.short	(.L_41 - .L_40)
.L_40:
        /*0004*/ 	.word	0x00000082


	//----- nvinfo : EIATTR_KPARAM_INFO
	.align		4
.L_41:
        /*0008*/ 	.byte	0x04, 0x17
        /*000a*/ 	.short	(.L_43 - .L_42)
.L_42:
        /*000c*/ 	.word	0x00000000
        /*0010*/ 	.short	0x0002
        /*0012*/ 	.short	0x000c
        /*0014*/ 	.byte	0x00, 0xf0, 0x11, 0x00


	//----- nvinfo : EIATTR_KPARAM_INFO
	.align		4
.L_43:
        /*0018*/ 	.byte	0x04, 0x17
        /*001a*/ 	.short	(.L_45 - .L_44)
.L_44:
        /*001c*/ 	.word	0x00000000
        /*0020*/ 	.short	0x0001
        /*0022*/ 	.short	0x0008
        /*0024*/ 	.byte	0x00, 0xf0, 0x11, 0x00


	//----- nvinfo : EIATTR_KPARAM_INFO
	.align		4
.L_45:
        /*0028*/ 	.byte	0x04, 0x17
        /*002a*/ 	.short	(.L_47 - .L_46)
.L_46:
        /*002c*/ 	.word	0x00000000
        /*0030*/ 	.short	0x0000
        /*0032*/ 	.short	0x0000
        /*0034*/ 	.byte	0x00, 0xf5, 0x21, 0x00


	//----- nvinfo : EIATTR_SPARSE_MMA_MASK
	.align		4
.L_47:
        /*0038*/ 	.byte	0x03, 0x50
        /*003a*/ 	.short	0x0000


	//----- nvinfo : EIATTR_MAXREG_COUNT
	.align		4
        /*003c*/ 	.byte	0x03, 0x1b
        /*003e*/ 	.short	0x00ff


	//----- nvinfo : EIATTR_NUM_BARRIERS
	.align		4
        /*0040*/ 	.byte	0x02, 0x4c
        /*0042*/ 	.byte	0x01
	.zero		1


	//----- nvinfo : EIATTR_MERCURY_ISA_VERSION
	.align		4
        /*0044*/ 	.byte	0x03, 0x5f
        /*0046*/ 	.short	0x0101


	//----- nvinfo : EIATTR_VRC_CTA_INIT_COUNT
	.align		4
        /*0048*/ 	.byte	0x02, 0x4a
	.zero		1
	.zero		1


	//----- nvinfo : EIATTR_EXIT_INSTR_OFFSETS
	.align		4
        /*004c*/ 	.byte	0x04, 0x1c
        /*004e*/ 	.short	(.L_49 - .L_48)


	//   ....[0]....
.L_48:
        /*0050*/ 	.word	0x00001fd0


	//----- nvinfo : EIATTR_CBANK_PARAM_SIZE
	.align		4
.L_49:
        /*0054*/ 	.byte	0x03, 0x19
        /*0056*/ 	.short	0x0010


	//----- nvinfo : EIATTR_PARAM_CBANK
	.align		4
        /*0058*/ 	.byte	0x04, 0x0a
        /*005a*/ 	.short	(.L_51 - .L_50)
	.align		4
.L_50:
        /*005c*/ 	.word	index@(.nv.constant0._Z8phase2_2Piii)
        /*0060*/ 	.short	0x0380
        /*0062*/ 	.short	0x0010


	//----- nvinfo : EIATTR_SW_WAR
	.align		4
.L_51:
        /*0064*/ 	.byte	0x04, 0x36
        /*0066*/ 	.short	(.L_53 - .L_52)
.L_52:
        /*0068*/ 	.word	0x00000008
.L_53:


//--------------------- .nv.info._Z8phase2_1Piii  --------------------------
	.section	.nv.info._Z8phase2_1Piii,"",@"SHT_CUDA_INFO"
	.sectionflags	@""
	.align	4


	//----- nvinfo : EIATTR_CUDA_API_VERSION
	.align		4
        /*0000*/ 	.byte	0x04, 0x37
        /*0002*/ 	.short	(.L_55 - .L_54)
.L_54:
        /*0004*/ 	.word	0x00000082


	//----- nvinfo : EIATTR_KPARAM_INFO
	.align		4
.L_55:
        /*0008*/ 	.byte	0x04, 0x17
        /*000a*/ 	.short	(.L_57 - .L_56)
.L_56:
        /*000c*/ 	.word	0x00000000
        /*0010*/ 	.short	0x0002
        /*0012*/ 	.short	0x000c
        /*0014*/ 	.byte	0x00, 0xf0, 0x11, 0x00


	//----- nvinfo : EIATTR_KPARAM_INFO
	.align		4
.L_57:
        /*0018*/ 	.byte	0x04, 0x17
        /*001a*/ 	.short	(.L_59 - .L_58)
.L_58:
        /*001c*/ 	.word	0x00000000
        /*0020*/ 	.short	0x0001
        /*0022*/ 	.short	0x0008
        /*0024*/ 	.byte	0x00, 0xf0, 0x11, 0x00


	//----- nvinfo : EIATTR_KPARAM_INFO
	.align		4
.L_59:
        /*0028*/ 	.byte	0x04, 0x17
        /*002a*/ 	.short	(.L_61 - .L_60)
.L_60:
        /*002c*/ 	.word	0x00000000
        /*0030*/ 	.short	0x0000
        /*0032*/ 	.short	0x0000
        /*0034*/ 	.byte	0x00, 0xf5, 0x21, 0x00


	//----- nvinfo : EIATTR_SPARSE_MMA_MASK
	.align		4
.L_61:
        /*0038*/ 	.byte	0x03, 0x50
        /*003a*/ 	.short	0x0000


	//----- nvinfo : EIATTR_MAXREG_COUNT
	.align		4
        /*003c*/ 	.byte	0x03, 0x1b
        /*003e*/ 	.short	0x00ff


	//----- nvinfo : EIATTR_NUM_BARRIERS
	.align		4
        /*0040*/ 	.byte	0x02, 0x4c
        /*0042*/ 	.byte	0x01
	.zero		1


	//----- nvinfo : EIATTR_MERCURY_ISA_VERSION
	.align		4
        /*0044*/ 	.byte	0x03, 0x5f
        /*0046*/ 	.short	0x0101


	//----- nvinfo : EIATTR_VRC_CTA_INIT_COUNT
	.align		4
        /*0048*/ 	.byte	0x02, 0x4a
	.zero		1
	.zero		1


	//----- nvinfo : EIATTR_EXIT_INSTR_OFFSETS
	.align		4
        /*004c*/ 	.byte	0x04, 0x1c
        /*004e*/ 	.short	(.L_63 - .L_62)


	//   ....[0]....
.L_62:
        /*0050*/ 	.word	0x00001ff0


	//----- nvinfo : EIATTR_CBANK_PARAM_SIZE
	.align		4
.L_63:
        /*0054*/ 	.byte	0x03, 0x19
        /*0056*/ 	.short	0x0010


	//----- nvinfo : EIATTR_PARAM_CBANK
	.align		4
        /*0058*/ 	.byte	0x04, 0x0a
        /*005a*/ 	.short	(.L_65 - .L_64)
	.align		4
.L_64:
        /*005c*/ 	.word	index@(.nv.constant0._Z8phase2_1Piii)
        /*0060*/ 	.short	0x0380
        /*0062*/ 	.short	0x0010


	//----- nvinfo : EIATTR_SW_WAR
	.align		4
.L_65:
        /*0064*/ 	.byte	0x04, 0x36
        /*0066*/ 	.short	(.L_67 - .L_66)
.L_66:
        /*0068*/ 	.word	0x00000008
.L_67:


//--------------------- .nv.info._Z6phase1Piii    --------------------------
	.section	.nv.info._Z6phase1Piii,"",@"SHT_CUDA_INFO"
	.sectionflags	@""
	.align	4


	//----- nvinfo : EIATTR_CUDA_API_VERSION
	.align		4
        /*0000*/ 	.byte	0x04, 0x37
        /*0002*/ 	.short	(.L_69 - .L_68)
.L_68:
        /*0004*/ 	.word	0x00000082


	//----- nvinfo : EIATTR_KPARAM_INFO
	.align		4
.L_69:
        /*0008*/ 	.byte	0x04, 0x17
        /*000a*/ 	.short	(.L_71 - .L_70)
.L_70:
        /*000c*/ 	.word	0x00000000
        /*0010*/ 	.short	0x0002
        /*0012*/ 	.short	0x000c
        /*0014*/ 	.byte	0x00, 0xf0, 0x11, 0x00


	//----- nvinfo : EIATTR_KPARAM_INFO
	.align		4
.L_71:
        /*0018*/ 	.byte	0x04, 0x17
        /*001a*/ 	.short	(.L_73 - .L_72)
.L_72:
        /*001c*/ 	.word	0x00000000
        /*0020*/ 	.short	0x0001
        /*0022*/ 	.short	0x0008
        /*0024*/ 	.byte	0x00, 0xf0, 0x11, 0x00


	//----- nvinfo : EIATTR_KPARAM_INFO
	.align		4
.L_73:
        /*0028*/ 	.byte	0x04, 0x17
        /*002a*/ 	.short	(.L_75 - .L_74)
.L_74:
        /*002c*/ 	.word	0x00000000
        /*0030*/ 	.short	0x0000
        /*0032*/ 	.short	0x0000
        /*0034*/ 	.byte	0x00, 0xf5, 0x21, 0x00


	//----- nvinfo : EIATTR_SPARSE_MMA_MASK
	.align		4
.L_75:
        /*0038*/ 	.byte	0x03, 0x50
        /*003a*/ 	.short	0x0000


	//----- nvinfo : EIATTR_MAXREG_COUNT
	.align		4
        /*003c*/ 	.byte	0x03, 0x1b
        /*003e*/ 	.short	0x00ff


	//----- nvinfo : EIATTR_NUM_BARRIERS
	.align		4
        /*0040*/ 	.byte	0x02, 0x4c
        /*0042*/ 	.byte	0x01
	.zero		1


	//----- nvinfo : EIATTR_MERCURY_ISA_VERSION
	.align		4
        /*0044*/ 	.byte	0x03, 0x5f
        /*0046*/ 	.short	0x0101


	//----- nvinfo : EIATTR_VRC_CTA_INIT_COUNT
	.align		4
        /*0048*/ 	.byte	0x02, 0x4a
	.zero		1
	.zero		1


	//----- nvinfo : EIATTR_EXIT_INSTR_OFFSETS
	.align		4
        /*004c*/ 	.byte	0x04, 0x1c
        /*004e*/ 	.short	(.L_77 - .L_76)


	//   ....[0]....
.L_76:
        /*0050*/ 	.word	0x00002c40


	//----- nvinfo : EIATTR_CBANK_PARAM_SIZE
	.align		4
.L_77:
        /*0054*/ 	.byte	0x03, 0x19
        /*0056*/ 	.short	0x0010


	//----- nvinfo : EIATTR_PARAM_CBANK
	.align		4
        /*0058*/ 	.byte	0x04, 0x0a
        /*005a*/ 	.short	(.L_79 - .L_78)
	.align		4
.L_78:
        /*005c*/ 	.word	index@(.nv.constant0._Z6phase1Piii)
        /*0060*/ 	.short	0x0380
        /*0062*/ 	.short	0x0010


	//----- nvinfo : EIATTR_SW_WAR
	.align		4
.L_79:
        /*0064*/ 	.byte	0x04, 0x36
        /*0066*/ 	.short	(.L_81 - .L_80)
.L_80:
        /*0068*/ 	.word	0x00000008
.L_81:


//--------------------- .nv.callgraph             --------------------------
	.section	.nv.callgraph,"",@"SHT_CUDA_CALLGRAPH"
	.align	4
	.sectionentsize	8
	.align		4
        /*0000*/ 	.word	0x00000000
	.align		4
        /*0004*/ 	.word	0xffffffff
	.align		4
        /*0008*/ 	.word	0x00000000
	.align		4
        /*000c*/ 	.word	0xfffffffe
	.align		4
        /*0010*/ 	.word	0x00000000
	.align		4
        /*0014*/ 	.word	0xfffffffd
	.align		4
        /*0018*/ 	.word	0x00000000
	.align		4
        /*001c*/ 	.word	0xfffffffc


//--------------------- .text._Z6phase3Piiii      --------------------------
	.section	.text._Z6phase3Piiii,"ax",@progbits
	.align	128
        .global         _Z6phase3Piiii
        .type           _Z6phase3Piiii,@function
        .size           _Z6phase3Piiii,(.L_x_8 - _Z6phase3Piiii)
        .other          _Z6phase3Piiii,@"STO_CUDA_ENTRY STV_DEFAULT"
_Z6phase3Piiii:
.text._Z6phase3Piiii:
[----:B------:R-:W-:Y:S01]  /*0000*/  LDC R1, c[0x0][0x37c] ;  /* 0x0000df00ff017b82 */ /* 0x000fe20000000800 */
[----:B------:R-:W0:Y:S07]  /*0010*/  S2R R13, SR_TID.X ;  /* 0x00000000000d7919 */ /* 0x000e2e0000002100 */
[----:B------:R-:W1:Y:S01]  /*0020*/  S2UR UR4, SR_CTAID.Y ;  /* 0x00000000000479c3 */ /* 0x000e620000002600 */
[----:B------:R-:W2:Y:S01]  /*0030*/  LDCU.64 UR8, c[0x0][0x358] ;  /* 0x00006b00ff0877ac */ /* 0x000ea20008000a00 */
[----:B------:R-:W0:Y:S01]  /*0040*/  S2R R0, SR_CTAID.X ;  /* 0x0000000000007919 */ /* 0x000e220000002500 */
[----:B------:R-:W3:Y:S05]  /*0050*/  S2R R3, SR_TID.Y ;  /* 0x0000000000037919 */ /* 0x000eea0000002200 */
[----:B------:R-:W1:Y:S08]  /*0060*/  LDC R4, c[0x0][0x390] ;  /* 0x0000e400ff047b82 */ /* 0x000e700000000800 */
[----:B------:R-:W4:Y:S08]  /*0070*/  LDC.64 R14, c[0x0][0x388] ;  /* 0x0000e200ff0e7b82 */ /* 0x000f300000000a00 */
[----:B------:R-:W2:Y:S01]  /*0080*/  LDC.64 R20, c[0x0][0x380] ;  /* 0x0000e000ff147b82 */ /* 0x000ea20000000a00 */
[----:B-1----:R-:W-:-:S02]  /*0090*/  VIADD R4, R4, UR4 ;  /* 0x0000000404047c36 */ /* 0x002fc40008000000 */
[----:B0-----:R-:W-:Y:S02]  /*00a0*/  IMAD R0, R0, 0x40, R13 ;  /* 0x0000004000007824 */ /* 0x001fe400078e020d */
[--C-:B---3--:R-:W-:Y:S02]  /*00b0*/  IMAD R8, R4, 0x40, R3.reuse ;  /* 0x0000004004087824 */ /* 0x108fe400078e0203 */
[C---:B----4-:R-:W-:Y:S02]  /*00c0*/  IMAD R2, R14.reuse, 0x40, R3 ;  /* 0x000000400e027824 */ /* 0x050fe400078e0203 */
[----:B------:R-:W-:Y:S02]  /*00d0*/  IMAD R14, R14, 0x40, R13 ;  /* 0x000000400e0e7824 */ /* 0x000fe400078e020d */
[-C--:B------:R-:W-:Y:S02]  /*00e0*/  IMAD R6, R2, R15.reuse, R0 ;  /* 0x0000000f02067224 */ /* 0x080fe400078e0200 */
[----:B------:R-:W-:-:S02]  /*00f0*/  IMAD R2, R8, R15, RZ ;  /* 0x0000000f08027224 */ /* 0x000fc400078e02ff */
[C---:B------:R-:W-:Y:S02]  /*0100*/  IMAD R7, R15.reuse, 0x20, R6 ;  /* 0x000000200f077824 */ /* 0x040fe400078e0206 */
[----:B------:R-:W-:Y:S02]  /*0110*/  IMAD R9, R8, R15, R14 ;  /* 0x0000000f08097224 */ /* 0x000fe400078e020e */
[----:B------:R-:W-:Y:S02]  /*0120*/  IMAD R15, R15, 0x20, R2 ;  /* 0x000000200f0f7824 */ /* 0x000fe400078e0202 */
[----:B--2---:R-:W-:-:S04]  /*0130*/  IMAD.WIDE R4, R6, 0x4, R20 ;  /* 0x0000000406047825 */ /* 0x004fc800078e0214 */
[----:B------:R-:W-:Y:S01]  /*0140*/  IMAD.IADD R11, R14, 0x1, R15 ;  /* 0x000000010e0b7824 */ /* 0x000fe200078e020f */
[----:B------:R-:W2:Y:S01]  /*0150*/  LDG.E R12, desc[UR8][R4.64] ;  /* 0x00000008040c7981 */ /* 0x000ea2000c1e1900 */
[----:B------:R-:W-:-:S03]  /*0160*/  IMAD.WIDE R6, R7, 0x4, R20 ;  /* 0x0000000407067825 */ /* 0x000fc600078e0214 */
[----:B------:R0:W3:Y:S01]  /*0170*/  LDG.E R16, desc[UR8][R4.64+0x80] ;  /* 0x0000800804107981 */ /* 0x0000e2000c1e1900 */
[----:B------:R-:W-:-:S03]  /*0180*/  IMAD.WIDE R8, R9, 0x4, R20 ;  /* 0x0000000409087825 */ /* 0x000fc600078e0214 */
[----:B------:R-:W4:Y:S01]  /*0190*/  LDG.E R14, desc[UR8][R6.64] ;  /* 0x00000008060e7981 */ /* 0x000f22000c1e1900 */
[----:B------:R-:W-:-:S03]  /*01a0*/  IMAD.WIDE R10, R11, 0x4, R20 ;  /* 0x000000040b0a7825 */ /* 0x000fc600078e0214 */
[----:B------:R-:W4:Y:S04]  /*01b0*/  LDG.E R18, desc[UR8][R6.64+0x80] ;  /* 0x0000800806127981 */ /* 0x000f28000c1e1900 */
[----:B------:R-:W4:Y:S04]  /*01c0*/  LDG.E R19, desc[UR8][R8.64] ;  /* 0x0000000808137981 */ /* 0x000f28000c1e1900 */
[----:B------:R-:W4:Y:S04]  /*01d0*/  LDG.E R27, desc[UR8][R8.64+0x80] ;  /* 0x00008008081b7981 */ /* 0x000f28000c1e1900 */
[----:B------:R-:W4:Y:S04]  /*01e0*/  LDG.E R25, desc[UR8][R10.64] ;  /* 0x000000080a197981 */ /* 0x000f28000c1e1900 */
[----:B------:R-:W4:Y:S01]  /*01f0*/  LDG.E R29, desc[UR8][R10.64+0x80] ;  /* 0x000080080a1d7981 */ /* 0x000f22000c1e1900 */
[----:B------:R-:W1:Y:S01]  /*0200*/  S2UR UR7, SR_CgaCtaId ;  /* 0x00000000000779c3 */ /* 0x000e620000008800 */
[----:B------:R-:W-:Y:S01]  /*0210*/  UMOV UR4, 0x400 ;  /* 0x0000040000047882 */ /* 0x000fe20000000000 */
[C---:B------:R-:W-:Y:S01]  /*0220*/  IMAD.IADD R23, R0.reuse, 0x1, R2 ;  /* 0x0000000100177824 */ /* 0x040fe200078e0202 */
[----:B------:R-:W-:Y:S01]  /*0230*/  UIADD3 UR5, UPT, UPT, UR4, 0x4000, URZ ;  /* 0x0000400004057890 */ /* 0x000fe2000fffe0ff */
[----:B------:R-:W-:Y:S01]  /*0240*/  IMAD.IADD R15, R0, 0x1, R15 ;  /* 0x00000001000f7824 */ /* 0x000fe200078e020f */
[----:B------:R-:W-:Y:S01]  /*0250*/  UIADD3 UR6, UPT, UPT, UR4, 0x8000, URZ ;  /* 0x0000800004067890 */ /* 0x000fe2000fffe0ff */
[----:B------:R-:W-:-:S04]  /*0260*/  IMAD.WIDE R22, R23, 0x4, R20 ;  /* 0x0000000417167825 */ /* 0x000fc800078e0214 */
[----:B------:R-:W-:Y:S01]  /*0270*/  IMAD.WIDE R20, R15, 0x4, R20 ;  /* 0x000000040f147825 */ /* 0x000fe200078e0214 */
[----:B-1----:R-:W-:Y:S02]  /*0280*/  ULEA UR5, UR7, UR5, 0x18 ;  /* 0x0000000507057291 */ /* 0x002fe4000f8ec0ff */
[----:B------:R-:W-:-:S04]  /*0290*/  ULEA UR6, UR7, UR6, 0x18 ;  /* 0x0000000607067291 */ /* 0x000fc8000f8ec0ff */
[----:B0-----:R-:W-:-:S05]  /*02a0*/  LEA R4, R3, UR5, 0x8 ;  /* 0x0000000503047c11 */ /* 0x001fca000f8e40ff */
[----:B------:R-:W-:Y:S01]  /*02b0*/  IMAD R17, R13, 0x4, R4 ;  /* 0x000000040d117824 */ /* 0x000fe200078e0204 */
[----:B------:R-:W-:-:S05]  /*02c0*/  LEA R4, R3, UR6, 0x8 ;  /* 0x0000000603047c11 */ /* 0x000fca000f8e40ff */
[C---:B------:R-:W-:Y:S01]  /*02d0*/  IMAD R2, R13.reuse, 0x4, R4 ;  /* 0x000000040d027824 */ /* 0x040fe200078e0204 */
[----:B--2---:R-:W-:Y:S04]  /*02e0*/  STS [R17], R12 ;  /* 0x0000000c11007388 */ /* 0x004fe80000000800 */
[----:B---3--:R-:W-:Y:S04]  /*02f0*/  STS [R17+0x80], R16 ;  /* 0x0000801011007388 */ /* 0x008fe80000000800 */
[----:B----4-:R-:W-:Y:S04]  /*0300*/  STS [R17+0x2000], R14 ;  /* 0x0020000e11007388 */ /* 0x010fe80000000800 */
[----:B------:R-:W-:Y:S04]  /*0310*/  STS [R17+0x2080], R18 ;  /* 0x0020801211007388 */ /* 0x000fe80000000800 */
[----:B------:R-:W-:Y:S04]  /*0320*/  STS [R2], R19 ;  /* 0x0000001302007388 */ /* 0x000fe80000000800 */
[----:B------:R-:W-:Y:S04]  /*0330*/  STS [R2+0x80], R27 ;  /* 0x0000801b02007388 */ /* 0x000fe80000000800 */
[----:B------:R-:W-:Y:S04]  /*0340*/  STS [R2+0x2000], R25 ;  /* 0x0020001902007388 */ /* 0x000fe80000000800 */
[----:B------:R0:W-:Y:S01]  /*0350*/  STS [R2+0x2080], R29 ;  /* 0x0020801d02007388 */ /* 0x0001e20000000800 */
[----:B------:R-:W-:Y:S06]  /*0360*/  BAR.SYNC.DEFER_BLOCKING 0x0 ;  /* 0x0000000000007b1d */ /* 0x000fec0000010000 */
[----:B------:R1:W5:Y:S04]  /*0370*/  LDG.E R9, desc[UR8][R22.64] ;  /* 0x0000000816097981 */ /* 0x000368000c1e1900 */
[----:B------:R1:W5:Y:S04]  /*0380*/  LDG.E R5, desc[UR8][R20.64] ;  /* 0x0000000814057981 */ /* 0x000368000c1e1900 */
[----:B------:R1:W5:Y:S04]  /*0390*/  LDG.E R7, desc[UR8][R22.64+0x80] ;  /* 0x0000800816077981 */ /* 0x000368000c1e1900 */
[----:B------:R1:W5:Y:S01]  /*03a0*/  LDG.E R11, desc[UR8][R20.64+0x80] ;  /* 0x00008008140b7981 */ /* 0x000362000c1e1900 */
[----:B------:R-:W-:Y:S01]  /*03b0*/  ULEA UR4, UR7, UR4, 0x18 ;  /* 0x0000000407047291 */ /* 0x000fe2000f8ec0ff */
[----:B------:R-:W-:-:S05]  /*03c0*/  LEA R6, R13, UR5, 0x2 ;  /* 0x000000050d067c11 */ /* 0x000fca000f8e10ff */
[----:B------:R-:W-:Y:S01]  /*03d0*/  LEA R0, R3, UR4, 0x8 ;  /* 0x0000000403007c11 */ /* 0x000fe2000f8e40ff */
[----:B0-----:R-:W-:Y:S01]  /*03e0*/  VIADD R2, R6, 0x1000 ;  /* 0x0000100006027836 */ /* 0x001fe20000000000 */
[----:B------:R-:W-:-:S03]  /*03f0*/  UMOV UR4, 0x2000 ;  /* 0x0000200000047882 */ /* 0x000fc60000000000 */
[----:B------:R-:W-:Y:S02]  /*0400*/  IMAD R3, R13, 0x4, R0 ;  /* 0x000000040d037824 */ /* 0x000fe400078e0200 */
[----:B-1----:R-:W-:-:S07]  /*0410*/  VIADD R0, R4, 0x2000 ;  /* 0x0000200004007836 */ /* 0x002fce0000000000 */
.L_x_0:
[----:B------:R-:W-:Y:S01]  /*0420*/  LDS R10, [R2+-0x1000] ;  /* 0xfff00000020a7984 */ /* 0x000fe20000000800 */
[----:B------:R-:W-:-:S03]  /*0430*/  UIADD3 UR4, UPT, UPT, UR4, 0x80, URZ ;  /* 0x0000008004047890 */ /* 0x000fc6000fffe0ff */
[----:B------:R-:W0:Y:S01]  /*0440*/  LDS.128 R12, [R0+-0x2000] ;  /* 0xffe00000000c7984 */ /* 0x000e220000000c00 */
[----:B------:R-:W-:-:S03]  /*0450*/  UISETP.NE.AND UP0, UPT, UR4, 0x2100, UPT ;  /* 0x000021000400788c */ /* 0x000fc6000bf05270 */
[----:B------:R-:W1:Y:S04]  /*0460*/  LDS.128 R16, [R0] ;  /* 0x0000000000107984 */ /* 0x000e680000000c00 */
[----:B------:R-:W2:Y:S04]  /*0470*/  LDS R8, [R2+-0xf80] ;  /* 0xfff0800002087984 */ /* 0x000ea80000000800 */
[----:B------:R-:W3:Y:S04]  /*0480*/  LDS R6, [R2+-0xf00] ;  /* 0xfff1000002067984 */ /* 0x000ee80000000800 */
[----:B------:R-:W4:Y:S04]  /*0490*/  LDS R4, [R2+-0xe80] ;  /* 0xfff1800002047984 */ /* 0x000f280000000800 */
[----:B------:R-:W4:Y:S04]  /*04a0*/  LDS R27, [R2+-0xe00] ;  /* 0xfff20000021b7984 */ /* 0x000f280000000800 */
[----:B------:R-:W4:Y:S04]  /*04b0*/  LDS R25, [R2+-0xd80] ;  /* 0xfff2800002197984 */ /* 0x000f280000000800 */
[----:B------:R-:W4:Y:S04]  /*04c0*/  LDS R26, [R2+-0xd00] ;  /* 0xfff30000021a7984 */ /* 0x000f280000000800 */
[----:B------:R-:W4:Y:S04]  /*04d0*/  LDS R24, [R2+-0xc80] ;  /* 0xfff3800002187984 */ /* 0x000f280000000800 */
[----:B------:R-:W-:Y:S01]  /*04e0*/  LDS R28, [R2+-0x280] ;  /* 0xfffd8000021c7984 */ /* 0x000fe20000000800 */
[----:B0----5:R-:W-:-:S02]  /*04f0*/  VIADDMNMX R9, R10, R12, R9, PT ;  /* 0x0000000c0a097246 */ /* 0x021fc40003800109 */
[----:B-1----:R-:W-:Y:S02]  /*0500*/  VIADDMNMX R5, R10, R16, R5, PT ;  /* 0x000000100a057246 */ /* 0x002fe40003800105 */
[----:B--2---:R-:W-:Y:S02]  /*0510*/  VIADDMNMX R7, R8, R12, R7, PT ;  /* 0x0000000c08077246 */ /* 0x004fe40003800107 */
[----:B------:R-:W-:Y:S02]  /*0520*/  VIADDMNMX R8, R16, R8, R11, PT ;  /* 0x0000000810087246 */ /* 0x000fe4000380010b */
[C---:B---3--:R-:W-:Y:S01]  /*0530*/  VIADDMNMX R9, R6.reuse, R13, R9, PT ;  /* 0x0000000d06097246 */ /* 0x048fe20003800109 */
[----:B------:R-:W-:Y:S01]  /*0540*/  LDS R16, [R2+-0x900] ;  /* 0xfff7000002107984 */ /* 0x000fe20000000800 */
[----:B------:R-:W-:Y:S02]  /*0550*/  VIADDMNMX R5, R6, R17, R5, PT ;  /* 0x0000001106057246 */ /* 0x000fe40003800105 */
[----:B----4-:R-:W-:-:S02]  /*0560*/  VIADDMNMX R7, R4, R13, R7, PT ;  /* 0x0000000d04077246 */ /* 0x010fc40003800107 */
[----:B------:R-:W-:Y:S01]  /*0570*/  VIADDMNMX R17, R17, R4, R8, PT ;  /* 0x0000000411117246 */ /* 0x000fe20003800108 */
[----:B------:R-:W-:Y:S01]  /*0580*/  LDS R13, [R2+-0xc00] ;  /* 0xfff40000020d7984 */ /* 0x000fe20000000800 */
[C---:B------:R-:W-:Y:S02]  /*0590*/  VIADDMNMX R12, R27.reuse, R14, R9, PT ;  /* 0x0000000e1b0c7246 */ /* 0x040fe40003800109 */
[----:B------:R-:W-:Y:S01]  /*05a0*/  VIADDMNMX R27, R27, R18, R5, PT ;  /* 0x000000121b1b7246 */ /* 0x000fe20003800105 */
[----:B------:R-:W0:Y:S01]  /*05b0*/  LDS.128 R8, [R0+0x10] ;  /* 0x0000100000087984 */ /* 0x000e220000000c00 */
[----:B------:R-:W-:Y:S02]  /*05c0*/  VIADDMNMX R14, R25, R14, R7, PT ;  /* 0x0000000e190e7246 */ /* 0x000fe40003800107 */
[----:B------:R-:W-:Y:S01]  /*05d0*/  VIADDMNMX R17, R18, R25, R17, PT ;  /* 0x0000001912117246 */ /* 0x000fe20003800111 */
[----:B------:R-:W1:Y:S01]  /*05e0*/  LDS.128 R4, [R0+-0x1ff0] ;  /* 0xffe0100000047984 */ /* 0x000e620000000c00 */
[----:B------:R-:W-:-:S02]  /*05f0*/  VIADDMNMX R12, R26, R15, R12, PT ;  /* 0x0000000f1a0c7246 */ /* 0x000fc4000380010c */
[----:B------:R-:W-:Y:S01]  /*0600*/  VIADDMNMX R26, R26, R19, R27, PT ;  /* 0x000000131a1a7246 */ /* 0x000fe2000380011b */
[----:B------:R-:W2:Y:S01]  /*0610*/  LDS R25, [R2+-0xb80] ;  /* 0xfff4800002197984 */ /* 0x000ea20000000800 */
[----:B------:R-:W-:Y:S02]  /*0620*/  VIADDMNMX R15, R24, R15, R14, PT ;  /* 0x0000000f180f7246 */ /* 0x000fe4000380010e */
[----:B------:R-:W-:Y:S01]  /*0630*/  VIADDMNMX R27, R19, R24, R17, PT ;  /* 0x00000018131b7246 */ /* 0x000fe20003800111 */
[----:B------:R-:W3:Y:S04]  /*0640*/  LDS R14, [R2+-0xb00] ;  /* 0xfff50000020e7984 */ /* 0x000ee80000000800 */
[----:B------:R-:W4:Y:S04]  /*0650*/  LDS R18, [R2+-0xa80] ;  /* 0xfff5800002127984 */ /* 0x000f280000000800 */
[----:B------:R-:W4:Y:S04]  /*0660*/  LDS R19, [R2+-0xa00] ;  /* 0xfff6000002137984 */ /* 0x000f280000000800 */
[----:B------:R-:W4:Y:S04]  /*0670*/  LDS R17, [R2+-0x980] ;  /* 0xfff6800002117984 */ /* 0x000f280000000800 */
[----:B------:R-:W4:Y:S01]  /*0680*/  LDS R24, [R2+-0x880] ;  /* 0xfff7800002187984 */ /* 0x000f220000000800 */
[----:B0-----:R-:W-:-:S02]  /*0690*/  VIADDMNMX R26, R13, R8, R26, PT ;  /* 0x000000080d1a7246 */ /* 0x001fc4000380011a */
[-C--:B-1----:R-:W-:Y:S02]  /*06a0*/  VIADDMNMX R12, R13, R4.reuse, R12, PT ;  /* 0x000000040d0c7246 */ /* 0x082fe4000380010c */
        /* <DEDUP_REMOVED lines=10> */
[----:B------:R-:W-:Y:S01]  /*0750*/  LDS R9, [R2+-0x780] ;  /* 0xfff8800002097984 */ /* 0x000fe20000000800 */
[----:B------:R-:W-:Y:S02]  /*0760*/  VIADDMNMX R6, R17, R6, R15, PT ;  /* 0x0000000611067246 */ /* 0x000fe4000380010f */
[----:B------:R-:W-:Y:S01]  /*0770*/  VIADDMNMX R27, R10, R17, R27, PT ;  /* 0x000000110a1b7246 */ /* 0x000fe2000380011b */
[----:B------:R-:W0:Y:S01]  /*0780*/  LDS.128 R12, [R0+-0x1fe0] ;  /* 0xffe02000000c7984 */ /* 0x000e220000000c00 */
[----:B------:R-:W-:-:S02]  /*0790*/  VIADDMNMX R8, R16, R7, R8, PT ;  /* 0x0000000710087246 */ /* 0x000fc40003800108 */
[----:B------:R-:W-:Y:S01]  /*07a0*/  VIADDMNMX R4, R16, R11, R4, PT ;  /* 0x0000000b10047246 */ /* 0x000fe20003800104 */
[----:B------:R-:W1:Y:S01]  /*07b0*/  LDS R10, [R2+-0x680] ;  /* 0xfff98000020a7984 */ /* 0x000e620000000800 */
[----:B------:R-:W-:Y:S02]  /*07c0*/  VIADDMNMX R26, R24, R7, R6, PT ;  /* 0x00000007181a7246 */ /* 0x000fe40003800106 */
[----:B------:R-:W-:Y:S01]  /*07d0*/  VIADDMNMX R27, R11, R24, R27, PT ;  /* 0x000000180b1b7246 */ /* 0x000fe2000380011b */
[----:B------:R-:W2:Y:S04]  /*07e0*/  LDS.128 R16, [R0+0x20] ;  /* 0x0000200000107984 */ /* 0x000ea80000000c00 */
[----:B------:R-:W3:Y:S04]  /*07f0*/  LDS R6, [R2+-0x700] ;  /* 0xfff9000002067984 */ /* 0x000ee80000000800 */
[----:B------:R-:W4:Y:S01]  /*0800*/  LDS R7, [R2+-0x600] ;  /* 0xfffa000002077984 */ /* 0x000f220000000800 */
[----:B0-----:R-:W-:-:S02]  /*0810*/  VIADDMNMX R8, R5, R12, R8, PT ;  /* 0x0000000c05087246 */ /* 0x001fc40003800108 */
[----:B------:R-:W-:Y:S02]  /*0820*/  VIADDMNMX R11, R9, R12, R26, PT ;  /* 0x0000000c090b7246 */ /* 0x000fe4000380011a */
[----:B------:R-:W0:Y:S02]  /*0830*/  LDS R12, [R2+-0x500] ;  /* 0xfffb0000020c7984 */ /* 0x000e240000000800 */
[----:B-1----:R-:W-:Y:S02]  /*0840*/  VIADDMNMX R11, R10, R13, R11, PT ;  /* 0x0000000d0a0b7246 */ /* 0x002fe4000380010b */
[----:B--2---:R-:W-:Y:S02]  /*0850*/  VIADDMNMX R4, R5, R16, R4, PT ;  /* 0x0000001005047246 */ /* 0x004fe40003800104 */
[----:B------:R-:W-:Y:S02]  /*0860*/  VIADDMNMX R24, R16, R9, R27, PT ;  /* 0x0000000910187246 */ /* 0x000fe4000380011b */
[C---:B---3--:R-:W-:Y:S01]  /*0870*/  VIADDMNMX R4, R6.reuse, R17, R4, PT ;  /* 0x0000001106047246 */ /* 0x048fe20003800104 */
[----:B------:R-:W1:Y:S01]  /*0880*/  LDS R16, [R2+-0x480] ;  /* 0xfffb800002107984 */ /* 0x000e620000000800 */
[----:B------:R-:W-:-:S02]  /*0890*/  VIADDMNMX R8, R6, R13, R8, PT ;  /* 0x0000000d06087246 */ /* 0x000fc40003800108 */
[----:B------:R-:W-:Y:S01]  /*08a0*/  VIADDMNMX R24, R17, R10, R24, PT ;  /* 0x0000000a11187246 */ /* 0x000fe20003800118 */
[----:B------:R-:W-:Y:S01]  /*08b0*/  LDS R13, [R2+-0x400] ;  /* 0xfffc0000020d7984 */ /* 0x000fe20000000800 */
[C---:B----4-:R-:W-:Y:S02]  /*08c0*/  VIADDMNMX R26, R7.reuse, R14, R8, PT ;  /* 0x0000000e071a7246 */ /* 0x050fe40003800108 */
[----:B------:R-:W-:Y:S02]  /*08d0*/  VIADDMNMX R27, R7, R18, R4, PT ;  /* 0x00000012071b7246 */ /* 0x000fe40003800104 */
[----:B------:R-:W-:Y:S01]  /*08e0*/  VIADDMNMX R17, R25, R14, R11, PT ;  /* 0x0000000e19117246 */ /* 0x000fe2000380010b */
[----:B------:R-:W2:Y:S01]  /*08f0*/  LDS.128 R4, [R0+-0x1fd0] ;  /* 0xffe0300000047984 */ /* 0x000ea20000000c00 */
[----:B------:R-:W-:-:S03]  /*0900*/  VIADDMNMX R18, R18, R25, R24, PT ;  /* 0x0000001912127246 */ /* 0x000fc60003800118 */
[----:B------:R-:W3:Y:S04]  /*0910*/  LDS.128 R8, [R0+0x30] ;  /* 0x0000300000087984 */ /* 0x000ee80000000c00 */
[----:B------:R-:W4:Y:S01]  /*0920*/  LDS R25, [R2+-0x380] ;  /* 0xfffc800002197984 */ /* 0x000f220000000800 */
[C---:B0-----:R-:W-:Y:S02]  /*0930*/  VIADDMNMX R14, R12.reuse, R15, R26, PT ;  /* 0x0000000f0c0e7246 */ /* 0x041fe4000380011a */
[----:B------:R-:W-:Y:S01]  /*0940*/  VIADDMNMX R24, R12, R19, R27, PT ;  /* 0x000000130c187246 */ /* 0x000fe2000380011b */
[----:B------:R-:W-:Y:S04]  /*0950*/  LDS R26, [R2+-0x100] ;  /* 0xffff0000021a7984 */ /* 0x000fe80000000800 */
[----:B------:R-:W0:Y:S01]  /*0960*/  LDS R12, [R2+-0x300] ;  /* 0xfffd0000020c7984 */ /* 0x000e220000000800 */
[----:B-1----:R-:W-:-:S03]  /*0970*/  VIADDMNMX R15, R16, R15, R17, PT ;  /* 0x0000000f100f7246 */ /* 0x002fc60003800111 */
[----:B------:R-:W1:Y:S01]  /*0980*/  LDS R27, [R2+-0x200] ;  /* 0xfffe0000021b7984 */ /* 0x000e620000000800 */
[----:B------:R-:W-:-:S03]  /*0990*/  VIADDMNMX R18, R19, R16, R18, PT ;  /* 0x0000001013127246 */ /* 0x000fc60003800112 */
[----:B------:R-:W1:Y:S01]  /*09a0*/  LDS R17, [R2+-0x180] ;  /* 0xfffe800002117984 */ /* 0x000e620000000800 */
[C---:B--2---:R-:W-:Y:S02]  /*09b0*/  VIADDMNMX R14, R13.reuse, R4, R14, PT ;  /* 0x000000040d0e7246 */ /* 0x044fe4000380010e */
[----:B---3--:R-:W-:Y:S02]  /*09c0*/  VIADDMNMX R13, R13, R8, R24, PT ;  /* 0x000000080d0d7246 */ /* 0x008fe40003800118 */
[----:B------:R-:W2:Y:S01]  /*09d0*/  LDS R24, [R2+-0x80] ;  /* 0xffff800002187984 */ /* 0x000ea20000000800 */
[----:B----4-:R-:W-:Y:S02]  /*09e0*/  VIADDMNMX R15, R25, R4, R15, PT ;  /* 0x00000004190f7246 */ /* 0x010fe4000380010f */
[----:B------:R-:W-:Y:S02]  /*09f0*/  VIADDMNMX R18, R8, R25, R18, PT ;  /* 0x0000001908127246 */ /* 0x000fe40003800112 */
[----:B------:R-:W-:Y:S01]  /*0a00*/  VIADDMNMX R8, R28, R5, R15, PT ;  /* 0x000000051c087246 */ /* 0x000fe2000380010f */
[----:B------:R-:W-:Y:S01]  /*0a10*/  LDS R25, [R2+0x280] ;  /* 0x0002800002197984 */ /* 0x000fe20000000800 */
[----:B------:R-:W-:-:S02]  /*0a20*/  VIADDMNMX R18, R9, R28, R18, PT ;  /* 0x0000001c09127246 */ /* 0x000fc40003800112 */
[C---:B0-----:R-:W-:Y:S02]  /*0a30*/  VIADDMNMX R4, R12.reuse, R5, R14, PT ;  /* 0x000000050c047246 */ /* 0x041fe4000380010e */
[----:B------:R-:W-:Y:S01]  /*0a40*/  VIADDMNMX R13, R12, R9, R13, PT ;  /* 0x000000090c0d7246 */ /* 0x000fe2000380010d */
[----:B------:R-:W-:Y:S01]  /*0a50*/  LDS R5, [R2+0x80] ;  /* 0x0000800002057984 */ /* 0x000fe20000000800 */
[C---:B-1----:R-:W-:Y:S02]  /*0a60*/  VIADDMNMX R4, R27.reuse, R6, R4, PT ;  /* 0x000000061b047246 */ /* 0x042fe40003800104 */
[----:B------:R-:W-:Y:S01]  /*0a70*/  VIADDMNMX R27, R27, R10, R13, PT ;  /* 0x0000000a1b1b7246 */ /* 0x000fe2000380010d */
[----:B------:R-:W-:Y:S01]  /*0a80*/  LDS R9, [R2] ;  /* 0x0000000002097984 */ /* 0x000fe20000000800 */
[----:B------:R-:W-:Y:S02]  /*0a90*/  VIADDMNMX R8, R17, R6, R8, PT ;  /* 0x0000000611087246 */ /* 0x000fe40003800108 */
[----:B------:R-:W-:Y:S01]  /*0aa0*/  VIADDMNMX R10, R10, R17, R18, PT ;  /* 0x000000110a0a7246 */ /* 0x000fe20003800112 */
[----:B------:R-:W0:Y:S01]  /*0ab0*/  LDS.128 R12, [R0+-0x1fc0] ;  /* 0xffe04000000c7984 */ /* 0x000e220000000c00 */
[----:B------:R-:W-:-:S02]  /*0ac0*/  VIADDMNMX R4, R26, R7, R4, PT ;  /* 0x000000071a047246 */ /* 0x000fc40003800104 */
[----:B------:R-:W-:Y:S01]  /*0ad0*/  VIADDMNMX R26, R26, R11, R27, PT ;  /* 0x0000000b1a1a7246 */ /* 0x000fe2000380011b */
[----:B------:R-:W1:Y:S01]  /*0ae0*/  LDS.128 R16, [R0+0x40] ;  /* 0x0000400000107984 */ /* 0x000e620000000c00 */
[----:B--2---:R-:W-:-:S03]  /*0af0*/  VIADDMNMX R27, R24, R7, R8, PT ;  /* 0x00000007181b7246 */ /* 0x004fc60003800108 */
[----:B------:R-:W2:Y:S01]  /*0b00*/  LDS R6, [R2+0x100] ;  /* 0x0001000002067984 */ /* 0x000ea20000000800 */
[----:B------:R-:W-:-:S03]  /*0b10*/  VIADDMNMX R11, R11, R24, R10, PT ;  /* 0x000000180b0b7246 */ /* 0x000fc6000380010a */
[----:B------:R-:W3:Y:S04]  /*0b20*/  LDS R8, [R2+0x180] ;  /* 0x0001800002087984 */ /* 0x000ee80000000800 */
[----:B------:R-:W4:Y:S04]  /*0b30*/  LDS R7, [R2+0x200] ;  /* 0x0002000002077984 */ /* 0x000f280000000800 */
[----:B------:R-:W-:Y:S01]  /*0b40*/  LDS R24, [R2+0x380] ;  /* 0x0003800002187984 */ /* 0x000fe20000000800 */
[-C--:B0-----:R-:W-:Y:S02]  /*0b50*/  VIADDMNMX R4, R9, R12.reuse, R4, PT ;  /* 0x0000000c09047246 */ /* 0x081fe40003800104 */
[----:B------:R-:W-:-:S02]  /*0b60*/  VIADDMNMX R10, R5, R12, R27, PT ;  /* 0x0000000c050a7246 */ /* 0x000fc4000380011b */
[----:B------:R-:W0:Y:S01]  /*0b70*/  LDS R12, [R2+0x300] ;  /* 0x00030000020c7984 */ /* 0x000e220000000800 */
[----:B-1----:R-:W-:Y:S02]  /*0b80*/  VIADDMNMX R26, R9, R16, R26, PT ;  /* 0x00000010091a7246 */ /* 0x002fe4000380011a */
[----:B------:R-:W-:Y:S02]  /*0b90*/  VIADDMNMX R11, R16, R5, R11, PT ;  /* 0x00000005100b7246 */ /* 0x000fe4000380010b */
[C---:B--2---:R-:W-:Y:S02]  /*0ba0*/  VIADDMNMX R4, R6.reuse, R13, R4, PT ;  /* 0x0000000d06047246 */ /* 0x044fe40003800104 */
[----:B------:R-:W-:Y:S02]  /*0bb0*/  VIADDMNMX R26, R6, R17, R26, PT ;  /* 0x00000011061a7246 */ /* 0x000fe4000380011a */
[----:B---3--:R-:W-:Y:S02]  /*0bc0*/  VIADDMNMX R10, R8, R13, R10, PT ;  /* 0x0000000d080a7246 */ /* 0x008fe4000380010a */
[----:B------:R-:W-:Y:S01]  /*0bd0*/  VIADDMNMX R17, R17, R8, R11, PT ;  /* 0x0000000811117246 */ /* 0x000fe2000380010b */
[----:B------:R-:W-:Y:S01]  /*0be0*/  LDS R13, [R2+0x400] ;  /* 0x00040000020d7984 */ /* 0x000fe20000000800 */
[----:B----4-:R-:W-:-:S02]  /*0bf0*/  VIADDMNMX R16, R7, R14, R4, PT ;  /* 0x0000000e07107246 */ /* 0x010fc40003800104 */
[----:B------:R-:W-:Y:S02]  /*0c00*/  VIADDMNMX R27, R7, R18, R26, PT ;  /* 0x00000012071b7246 */ /* 0x000fe4000380011a */
[----:B------:R-:W-:Y:S01]  /*0c10*/  VIADDMNMX R18, R18, R25, R17, PT ;  /* 0x0000001912127246 */ /* 0x000fe20003800111 */
[----:B------:R-:W1:Y:S01]  /*0c20*/  LDS.128 R4, [R0+0x50] ;  /* 0x0000500000047984 */ /* 0x000e620000000c00 */
[----:B------:R-:W-:-:S03]  /*0c30*/  VIADDMNMX R26, R25, R14, R10, PT ;  /* 0x0000000e191a7246 */ /* 0x000fc6000380010a */
[----:B------:R-:W2:Y:S04]  /*0c40*/  LDS.128 R8, [R0+-0x1fb0] ;  /* 0xffe0500000087984 */ /* 0x000ea80000000c00 */
[----:B------:R-:W3:Y:S04]  /*0c50*/  LDS R17, [R2+0x480] ;  /* 0x0004800002117984 */ /* 0x000ee80000000800 */
[----:B------:R-:W-:Y:S01]  /*0c60*/  LDS R25, [R2+0x600] ;  /* 0x0006000002197984 */ /* 0x000fe20000000800 */
[C---:B0-----:R-:W-:Y:S02]  /*0c70*/  VIADDMNMX R14, R12.reuse, R15, R16, PT ;  /* 0x0000000f0c0e7246 */ /* 0x041fe40003800110 */
[----:B------:R-:W-:-:S02]  /*0c80*/  VIADDMNMX R16, R12, R19, R27, PT ;  /* 0x000000130c107246 */ /* 0x000fc4000380011b */
[----:B------:R-:W-:Y:S01]  /*0c90*/  VIADDMNMX R27, R19, R24, R18, PT ;  /* 0x00000018131b7246 */ /* 0x000fe20003800112 */
[----:B------:R-:W0:Y:S01]  /*0ca0*/  LDS R12, [R2+0x500] ;  /* 0x00050000020c7984 */ /* 0x000e220000000800 */
[----:B------:R-:W-:-:S03]  /*0cb0*/  VIADDMNMX R15, R24, R15, R26, PT ;  /* 0x0000000f180f7246 */ /* 0x000fc6000380011a */
[----:B------:R-:W4:Y:S04]  /*0cc0*/  LDS R18, [R2+0x580] ;  /* 0x0005800002127984 */ /* 0x000f280000000800 */
[----:B------:R-:W4:Y:S04]  /*0cd0*/  LDS R19, [R2+0x680] ;  /* 0x0006800002137984 */ /* 0x000f280000000800 */
[----:B------:R-:W4:Y:S01]  /*0ce0*/  LDS R26, [R2+0x700] ;  /* 0x00070000021a7984 */ /* 0x000f220000000800 */
[----:B-1----:R-:W-:-:S03]  /*0cf0*/  VIADDMNMX R16, R13, R4, R16, PT ;  /* 0x000000040d107246 */ /* 0x002fc60003800110 */
[----:B------:R-:W1:Y:S01]  /*0d00*/  LDS R24, [R2+0x780] ;  /* 0x0007800002187984 */ /* 0x000e620000000800 */
[-C--:B--2---:R-:W-:Y:S02]  /*0d10*/  VIADDMNMX R14, R13, R8.reuse, R14, PT ;  /* 0x000000080d0e7246 */ /* 0x084fe4000380010e */
[----:B---3--:R-:W-:Y:S02]  /*0d20*/  VIADDMNMX R15, R17, R8, R15, PT ;  /* 0x00000008110f7246 */ /* 0x008fe4000380010f */
[----:B------:R-:W-:Y:S01]  /*0d30*/  VIADDMNMX R27, R4, R17, R27, PT ;  /* 0x00000011041b7246 */ /* 0x000fe2000380011b */
[----:B------:R-:W-:Y:S01]  /*0d40*/  LDS R8, [R2+0x980] ;  /* 0x0009800002087984 */ /* 0x000fe20000000800 */
[C---:B0-----:R-:W-:Y:S02]  /*0d50*/  VIADDMNMX R4, R12.reuse, R9, R14, PT ;  /* 0x000000090c047246 */ /* 0x041fe4000380010e */
[----:B------:R-:W-:Y:S02]  /*0d60*/  VIADDMNMX R16, R12, R5, R16, PT ;  /* 0x000000050c107246 */ /* 0x000fe40003800110 */
[----:B----4-:R-:W-:-:S02]  /*0d70*/  VIADDMNMX R15, R18, R9, R15, PT ;  /* 0x00000009120f7246 */ /* 0x010fc4000380010f */
[----:B------:R-:W-:Y:S01]  /*0d80*/  VIADDMNMX R27, R5, R18, R27, PT ;  /* 0x00000012051b7246 */ /* 0x000fe2000380011b */
[----:B------:R-:W-:Y:S01]  /*0d90*/  LDS R9, [R2+0x800] ;  /* 0x0008000002097984 */ /* 0x000fe20000000800 */
[-C--:B------:R-:W-:Y:S02]  /*0da0*/  VIADDMNMX R4, R25, R10.reuse, R4, PT ;  /* 0x0000000a19047246 */ /* 0x080fe40003800104 */
[----:B------:R-:W-:Y:S01]  /*0db0*/  VIADDMNMX R10, R19, R10, R15, PT ;  /* 0x0000000a130a7246 */ /* 0x000fe2000380010f */
[----:B------:R-:W-:Y:S01]  /*0dc0*/  LDS R5, [R2+0x880] ;  /* 0x0008800002057984 */ /* 0x000fe20000000800 */
[----:B------:R-:W-:Y:S02]  /*0dd0*/  VIADDMNMX R25, R25, R6, R16, PT ;  /* 0x0000000619197246 */ /* 0x000fe40003800110 */
[----:B------:R-:W-:Y:S01]  /*0de0*/  VIADDMNMX R27, R6, R19, R27, PT ;  /* 0x00000013061b7246 */ /* 0x000fe2000380011b */
[----:B------:R-:W0:Y:S01]  /*0df0*/  LDS.128 R12, [R0+-0x1fa0] ;  /* 0xffe06000000c7984 */ /* 0x000e220000000c00 */
[----:B------:R-:W-:-:S02]  /*0e00*/  VIADDMNMX R4, R26, R11, R4, PT ;  /* 0x0000000b1a047246 */ /* 0x000fc40003800104 */
[----:B------:R-:W-:Y:S01]  /*0e10*/  VIADDMNMX R26, R26, R7, R25, PT ;  /* 0x000000071a1a7246 */ /* 0x000fe20003800119 */
[----:B------:R-:W2:Y:S01]  /*0e20*/  LDS.128 R16, [R0+0x60] ;  /* 0x0000600000107984 */ /* 0x000ea20000000c00 */
[----:B-1----:R-:W-:Y:S02]  /*0e30*/  VIADDMNMX R27, R7, R24, R27, PT ;  /* 0x00000018071b7246 */ /* 0x002fe4000380011b */
[----:B------:R-:W-:Y:S01]  /*0e40*/  VIADDMNMX R10, R24, R11, R10, PT ;  /* 0x0000000b180a7246 */ /* 0x000fe2000380010a */
[----:B------:R-:W1:Y:S04]  /*0e50*/  LDS R6, [R2+0x900] ;  /* 0x0009000002067984 */ /* 0x000e680000000800 */
[----:B------:R-:W3:Y:S04]  /*0e60*/  LDS R7, [R2+0xa00] ;  /* 0x000a000002077984 */ /* 0x000ee80000000800 */
[----:B------:R-:W4:Y:S04]  /*0e70*/  LDS R25, [R2+0xa80] ;  /* 0x000a800002197984 */ /* 0x000f280000000800 */
[----:B------:R-:W4:Y:S01]  /*0e80*/  LDS R24, [R2+0xb00] ;  /* 0x000b000002187984 */ /* 0x000f220000000800 */
[----:B0-----:R-:W-:-:S02]  /*0e90*/  VIADDMNMX R4, R9, R12, R4, PT ;  /* 0x0000000c09047246 */ /* 0x001fc40003800104 */
[----:B------:R-:W-:Y:S02]  /*0ea0*/  VIADDMNMX R10, R5, R12, R10, PT ;  /* 0x0000000c050a7246 */ /* 0x000fe4000380010a */
[----:B--2---:R-:W-:Y:S01]  /*0eb0*/  VIADDMNMX R26, R9, R16, R26, PT ;  /* 0x00000010091a7246 */ /* 0x004fe2000380011a */
[----:B------:R-:W0:Y:S01]  /*0ec0*/  LDS R12, [R2+0xb80] ;  /* 0x000b8000020c7984 */ /* 0x000e220000000800 */
[----:B------:R-:W-:Y:S02]  /*0ed0*/  VIADDMNMX R27, R16, R5, R27, PT ;  /* 0x00000005101b7246 */ /* 0x000fe4000380011b */
[C---:B-1----:R-:W-:Y:S02]  /*0ee0*/  VIADDMNMX R4, R6.reuse, R13, R4, PT ;  /* 0x0000000d06047246 */ /* 0x042fe40003800104 */
[----:B------:R-:W-:Y:S02]  /*0ef0*/  VIADDMNMX R26, R6, R17, R26, PT ;  /* 0x00000011061a7246 */ /* 0x000fe4000380011a */
[----:B------:R-:W-:-:S02]  /*0f00*/  VIADDMNMX R10, R8, R13, R10, PT ;  /* 0x0000000d080a7246 */ /* 0x000fc4000380010a */
[----:B------:R-:W-:Y:S01]  /*0f10*/  VIADDMNMX R17, R17, R8, R27, PT ;  /* 0x0000000811117246 */ /* 0x000fe2000380011b */
[----:B------:R-:W-:Y:S01]  /*0f20*/  LDS R13, [R2+0xc00] ;  /* 0x000c0000020d7984 */ /* 0x000fe20000000800 */
[C---:B---3--:R-:W-:Y:S02]  /*0f30*/  VIADDMNMX R16, R7.reuse, R14, R4, PT ;  /* 0x0000000e07107246 */ /* 0x048fe40003800104 */
[----:B------:R-:W-:Y:S02]  /*0f40*/  VIADDMNMX R27, R7, R18, R26, PT ;  /* 0x00000012071b7246 */ /* 0x000fe4000380011a */
[----:B----4-:R-:W-:Y:S01]  /*0f50*/  VIADDMNMX R26, R25, R14, R10, PT ;  /* 0x0000000e191a7246 */ /* 0x010fe2000380010a */
[----:B------:R-:W1:Y:S01]  /*0f60*/  LDS.128 R4, [R0+-0x1f90] ;  /* 0xffe0700000047984 */ /* 0x000e620000000c00 */
[----:B------:R-:W-:Y:S02]  /*0f70*/  VIADDMNMX R18, R18, R25, R17, PT ;  /* 0x0000001912127246 */ /* 0x000fe40003800111 */
[C---:B------:R-:W-:Y:S01]  /*0f80*/  VIADDMNMX R14, R24.reuse, R15, R16, PT ;  /* 0x0000000f180e7246 */ /* 0x040fe20003800110 */
[----:B------:R2:W3:Y:S01]  /*0f90*/  LDS.128 R8, [R0+0x70] ;  /* 0x0000700000087984 */ /* 0x0004e20000000c00 */
[----:B------:R-:W-:-:S03]  /*0fa0*/  VIADDMNMX R24, R24, R19, R27, PT ;  /* 0x0000001318187246 */ /* 0x000fc6000380011b */
[----:B------:R-:W4:Y:S04]  /*0fb0*/  LDS R17, [R2+0xc80] ;  /* 0x000c800002117984 */ /* 0x000f280000000800 */
[----:B------:R-:W4:Y:S01]  /*0fc0*/  LDS R16, [R2+0xd00] ;  /* 0x000d000002107984 */ /* 0x000f220000000800 */
[----:B--2---:R-:W-:-:S03]  /*0fd0*/  VIADD R0, R0, 0x80 ;  /* 0x0000008000007836 */ /* 0x004fc60000000000 */
[----:B------:R-:W2:Y:S01]  /*0fe0*/  LDS R25, [R2+0xe00] ;  /* 0x000e000002197984 */ /* 0x000ea20000000800 */
[----:B0-----:R-:W-:Y:S02]  /*0ff0*/  VIADDMNMX R15, R12, R15, R26, PT ;  /* 0x0000000f0c0f7246 */ /* 0x001fe4000380011a */
[----:B------:R-:W-:Y:S02]  /*1000*/  VIADDMNMX R26, R19, R12, R18, PT ;  /* 0x0000000c131a7246 */ /* 0x000fe40003800112 */
[----:B------:R-:W0:Y:S04]  /*1010*/  LDS R18, [R2+0xd80] ;  /* 0x000d800002127984 */ /* 0x000e280000000800 */
[----:B------:R-:W0:Y:S04]  /*1020*/  LDS R19, [R2+0xe80] ;  /* 0x000e800002137984 */ /* 0x000e280000000800 */
[----:B------:R-:W-:Y:S01]  /*1030*/  LDS R12, [R2+0xf80] ;  /* 0x000f8000020c7984 */ /* 0x000fe20000000800 */
[----:B-1----:R-:W-:-:S02]  /*1040*/  VIADDMNMX R14, R13, R4, R14, PT ;  /* 0x000000040d0e7246 */ /* 0x002fc4000380010e */
[----:B---3--:R-:W-:Y:S02]  /*1050*/  VIADDMNMX R13, R13, R8, R24, PT ;  /* 0x000000080d0d7246 */ /* 0x008fe40003800118 */
[----:B------:R1:W3:Y:S01]  /*1060*/  LDS R24, [R2+0xf00] ;  /* 0x000f000002187984 */ /* 0x0002e20000000800 */
[----:B----4-:R-:W-:Y:S02]  /*1070*/  VIADDMNMX R15, R17, R4, R15, PT ;  /* 0x00000004110f7246 */ /* 0x010fe4000380010f */
[----:B------:R-:W-:Y:S02]  /*1080*/  VIADDMNMX R26, R8, R17, R26, PT ;  /* 0x00000011081a7246 */ /* 0x000fe4000380011a */
[C---:B------:R-:W-:Y:S02]  /*1090*/  VIADDMNMX R14, R16.reuse, R5, R14, PT ;  /* 0x00000005100e7246 */ /* 0x040fe4000380010e */
[----:B------:R-:W-:Y:S01]  /*10a0*/  VIADDMNMX R13, R16, R9, R13, PT ;  /* 0x00000009100d7246 */ /* 0x000fe2000380010d */
[----:B-1----:R-:W-:Y:S01]  /*10b0*/  VIADD R2, R2, 0x2000 ;  /* 0x0000200002027836 */ /* 0x002fe20000000000 */
[----:B--2---:R-:W-:-:S02]  /*10c0*/  VIADDMNMX R14, R25, R6, R14, PT ;  /* 0x00000006190e7246 */ /* 0x004fc4000380010e */
[----:B------:R-:W-:Y:S02]  /*10d0*/  VIADDMNMX R13, R25, R10, R13, PT ;  /* 0x0000000a190d7246 */ /* 0x000fe4000380010d */
[----:B0-----:R-:W-:Y:S02]  /*10e0*/  VIADDMNMX R15, R18, R5, R15, PT ;  /* 0x00000005120f7246 */ /* 0x001fe4000380010f */
[----:B------:R-:W-:Y:S02]  /*10f0*/  VIADDMNMX R26, R9, R18, R26, PT ;  /* 0x00000012091a7246 */ /* 0x000fe4000380011a */
[----:B------:R-:W-:Y:S02]  /*1100*/  VIADDMNMX R15, R19, R6, R15, PT ;  /* 0x00000006130f7246 */ /* 0x000fe4000380010f */
[----:B------:R-:W-:Y:S02]  /*1110*/  VIADDMNMX R26, R10, R19, R26, PT ;  /* 0x000000130a1a7246 */ /* 0x000fe4000380011a */
[----:B---3--:R-:W-:-:S02]  /*1120*/  VIADDMNMX R9, R24, R7, R14, PT ;  /* 0x0000000718097246 */ /* 0x008fc4000380010e */
[----:B------:R-:W-:Y:S02]  /*1130*/  VIADDMNMX R5, R24, R11, R13, PT ;  /* 0x0000000b18057246 */ /* 0x000fe4000380010d */
[----:B------:R-:W-:Y:S02]  /*1140*/  VIADDMNMX R7, R12, R7, R15, PT ;  /* 0x000000070c077246 */ /* 0x000fe4000380010f */
[----:B------:R-:W-:Y:S01]  /*1150*/  VIADDMNMX R11, R11, R12, R26, PT ;  /* 0x0000000c0b0b7246 */ /* 0x000fe2000380011a */
[----:B------:R-:W-:Y:S06]  /*1160*/  BRA.U UP0, `(.L_x_0) ;  /* 0xfffffff100ac7547 */ /* 0x000fec000b83ffff */
[----:B------:R-:W-:Y:S04]  /*1170*/  STG.E desc[UR8][R22.64], R9 ;  /* 0x0000000916007986 */ /* 0x000fe8000c101908 */
[----:B------:R-:W-:Y:S04]  /*1180*/  STG.E desc[UR8][R20.64], R5 ;  /* 0x0000000514007986 */ /* 0x000fe8000c101908 */
[----:B------:R-:W-:Y:S04]  /*1190*/  STG.E desc[UR8][R22.64+0x80], R7 ;  /* 0x0000800716007986 */ /* 0x000fe8000c101908 */
[----:B------:R-:W-:Y:S04]  /*11a0*/  STS [R3], R9 ;  /* 0x0000000903007388 */ /* 0x000fe80000000800 */
[----:B------:R-:W-:Y:S04]  /*11b0*/  STS [R3+0x2000], R5 ;  /* 0x0020000503007388 */ /* 0x000fe80000000800 */
[----:B------:R-:W-:Y:S04]  /*11c0*/  STS [R3+0x80], R7 ;  /* 0x0000800703007388 */ /* 0x000fe80000000800 */
[----:B------:R-:W-:Y:S04]  /*11d0*/  STS [R3+0x2080], R11 ;  /* 0x0020800b03007388 */ /* 0x000fe80000000800 */
[----:B------:R-:W-:Y:S01]  /*11e0*/  STG.E desc[UR8][R20.64+0x80], R11 ;  /* 0x0000800b14007986 */ /* 0x000fe2000c101908 */
[----:B------:R-:W-:Y:S05]  /*11f0*/  EXIT ;  /* 0x000000000000794d */ /* 0x000fea0003800000 */
.L_x_1:
[----:B------:R-:W-:-:S00]  /*1200*/  BRA `(.L_x_1) ;  /* 0xfffffffc00fc7947 */ /* 0x000fc0000383ffff */
[----:B------:R-:W-:-:S00]  /*1210*/  NOP ;  /* 0x0000000000007918 */ /* 0x000fc00000000000 */
        /* <DEDUP_REMOVED lines=14> */
.L_x_8:


//--------------------- .text._Z8phase2_2Piii     --------------------------
	.section	.text._Z8phase2_2Piii,"ax",@progbits
	.align	128
        .global         _Z8phase2_2Piii
        .type           _Z8phase2_2Piii,@function
        .size           _Z8phase2_2Piii,(.L_x_9 - _Z8phase2_2Piii)
        .other          _Z8phase2_2Piii,@"STO_CUDA_ENTRY STV_DEFAULT"
_Z8phase2_2Piii:
.text._Z8phase2_2Piii:
[----:B------:R-:W-:Y:S01]  /*0000*/  LDC R1, c[0x0][0x37c] ;  /* 0x0000df00ff017b82 */ /* 0x000fe20000000800 */
[----:B------:R-:W0:Y:S07]  /*0010*/  S2R R9, SR_TID.Y ;  /* 0x0000000000097919 */ /* 0x000e2e0000002200 */
[----:B------:R-:W0:Y:S01]  /*0020*/  LDC.64 R14, c[0x0][0x388] ;  /* 0x0000e200ff0e7b82 */ /* 0x000e220000000a00 */
[----:B------:R-:W1:Y:S01]  /*0030*/  LDCU.64 UR8, c[0x0][0x358] ;  /* 0x00006b00ff0877ac */ /* 0x000e620008000a00 */
[----:B------:R-:W2:Y:S01]  /*0040*/  S2R R7, SR_TID.X ;  /* 0x0000000000077919 */ /* 0x000ea20000002100 */
[----:B------:R-:W3:Y:S05]  /*0050*/  S2R R6, SR_CTAID.X ;  /* 0x0000000000067919 */ /* 0x000eea0000002500 */
[----:B------:R-:W4:Y:S01]  /*0060*/  LDC.64 R4, c[0x0][0x380] ;  /* 0x0000e000ff047b82 */ /* 0x000f220000000a00 */
[----:B0-----:R-:W-:-:S02]  /*0070*/  IMAD R0, R14, 0x40, R9 ;  /* 0x000000400e007824 */ /* 0x001fc400078e0209 */
[----:B--2---:R-:W-:Y:S02]  /*0080*/  IMAD R2, R14, 0x40, R7 ;  /* 0x000000400e027824 */ /* 0x004fe400078e0207 */
[----:B---3--:R-:W-:Y:S02]  /*0090*/  IMAD R3, R6, 0x40, R9 ;  /* 0x0000004006037824 */ /* 0x008fe400078e0209 */
[-CC-:B------:R-:W-:Y:S02]  /*00a0*/  IMAD R0, R0, R15.reuse, R2.reuse ;  /* 0x0000000f00007224 */ /* 0x180fe400078e0202 */
[----:B------:R-:W-:Y:S02]  /*00b0*/  IMAD R3, R3, R15, R2 ;  /* 0x0000000f03037224 */ /* 0x000fe400078e0202 */
[C---:B------:R-:W-:Y:S02]  /*00c0*/  IMAD R13, R15.reuse, 0x20, R0 ;  /* 0x000000200f0d7824 */ /* 0x040fe400078e0200 */
[----:B------:R-:W-:-:S02]  /*00d0*/  IMAD R15, R15, 0x20, R3 ;  /* 0x000000200f0f7824 */ /* 0x000fc400078e0203 */
[----:B----4-:R-:W-:-:S04]  /*00e0*/  IMAD.WIDE R10, R0, 0x4, R4 ;  /* 0x00000004000a7825 */ /* 0x010fc800078e0204 */
[--C-:B------:R-:W-:Y:S01]  /*00f0*/  IMAD.WIDE R12, R13, 0x4, R4.reuse ;  /* 0x000000040d0c7825 */ /* 0x100fe200078e0204 */
[----:B-1----:R-:W2:Y:S03]  /*0100*/  LDG.E R6, desc[UR8][R10.64] ;  /* 0x000000080a067981 */ /* 0x002ea6000c1e1900 */
[--C-:B------:R-:W-:Y:S01]  /*0110*/  IMAD.WIDE R2, R3, 0x4, R4.reuse ;  /* 0x0000000403027825 */ /* 0x100fe200078e0204 */
[----:B------:R0:W3:Y:S03]  /*0120*/  LDG.E R14, desc[UR8][R10.64+0x80] ;  /* 0x000080080a0e7981 */ /* 0x0000e6000c1e1900 */
[----:B------:R-:W-:Y:S01]  /*0130*/  IMAD.WIDE R4, R15, 0x4, R4 ;  /* 0x000000040f047825 */ /* 0x000fe200078e0204 */
[----:B------:R-:W4:Y:S04]  /*0140*/  LDG.E R8, desc[UR8][R12.64] ;  /* 0x000000080c087981 */ /* 0x000f28000c1e1900 */
[----:B------:R-:W5:Y:S04]  /*0150*/  LDG.E R16, desc[UR8][R12.64+0x80] ;  /* 0x000080080c107981 */ /* 0x000f68000c1e1900 */
[----:B------:R-:W5:Y:S04]  /*0160*/  LDG.E R15, desc[UR8][R2.64] ;  /* 0x00000008020f7981 */ /* 0x000f68000c1e1900 */
[----:B------:R-:W5:Y:S04]  /*0170*/  LDG.E R17, desc[UR8][R4.64] ;  /* 0x0000000804117981 */ /* 0x000f68000c1e1900 */
[----:B------:R-:W5:Y:S04]  /*0180*/  LDG.E R19, desc[UR8][R2.64+0x80] ;  /* 0x0000800802137981 */ /* 0x000f68000c1e1900 */
[----:B------:R-:W5:Y:S01]  /*0190*/  LDG.E R21, desc[UR8][R4.64+0x80] ;  /* 0x0000800804157981 */ /* 0x000f62000c1e1900 */
[----:B------:R-:W1:Y:S01]  /*01a0*/  S2UR UR5, SR_CgaCtaId ;  /* 0x00000000000579c3 */ /* 0x000e620000008800 */
[----:B------:R-:W-:-:S02]  /*01b0*/  UMOV UR4, 0x400 ;  /* 0x0000040000047882 */ /* 0x000fc40000000000 */
[----:B-1----:R-:W-:Y:S02]  /*01c0*/  ULEA UR6, UR5, UR4, 0x18 ;  /* 0x0000000405067291 */ /* 0x002fe4000f8ec0ff */
[----:B------:R-:W-:-:S04]  /*01d0*/  UIADD3 UR4, UPT, UPT, UR4, 0x4000, URZ ;  /* 0x0000400004047890 */ /* 0x000fc8000fffe0ff */
[----:B------:R-:W-:Y:S01]  /*01e0*/  ULEA UR4, UR5, UR4, 0x18 ;  /* 0x0000000405047291 */ /* 0x000fe2000f8ec0ff */
[----:B------:R-:W-:-:S05]  /*01f0*/  LEA R0, R9, UR6, 0x8 ;  /* 0x0000000609007c11 */ /* 0x000fca000f8e40ff */
[----:B0-----:R-:W-:Y:S01]  /*0200*/  LEA R10, R9, UR4, 0x8 ;  /* 0x00000004090a7c11 */ /* 0x001fe2000f8e40ff */
[----:B------:R-:W-:-:S04]  /*0210*/  IMAD R11, R7, 0x4, R0 ;  /* 0x00000004070b7824 */ /* 0x000fc800078e0200 */
[C---:B------:R-:W-:Y:S01]  /*0220*/  IMAD R0, R7.reuse, 0x4, R10 ;  /* 0x0000000407007824 */ /* 0x040fe200078e020a */
[----:B------:R-:W-:Y:S01]  /*0230*/  UMOV UR4, 0x2000 ;  /* 0x0000200000047882 */ /* 0x000fe20000000000 */
[----:B--2---:R0:W-:Y:S04]  /*0240*/  STS [R11], R6 ;  /* 0x000000060b007388 */ /* 0x0041e80000000800 */
[----:B---3--:R1:W-:Y:S04]  /*0250*/  STS [R11+0x80], R14 ;  /* 0x0000800e0b007388 */ /* 0x0083e80000000800 */
[----:B----4-:R1:W-:Y:S04]  /*0260*/  STS [R11+0x2000], R8 ;  /* 0x002000080b007388 */ /* 0x0103e80000000800 */
[----:B-----5:R1:W-:Y:S04]  /*0270*/  STS [R11+0x2080], R16 ;  /* 0x002080100b007388 */ /* 0x0203e80000000800 */
[----:B------:R1:W-:Y:S04]  /*0280*/  STS [R0], R15 ;  /* 0x0000000f00007388 */ /* 0x0003e80000000800 */
[----:B------:R1:W-:Y:S04]  /*0290*/  STS [R0+0x2000], R17 ;  /* 0x0020001100007388 */ /* 0x0003e80000000800 */
[----:B------:R1:W-:Y:S04]  /*02a0*/  STS [R0+0x80], R19 ;  /* 0x0000801300007388 */ /* 0x0003e80000000800 */
[----:B------:R1:W-:Y:S01]  /*02b0*/  STS [R0+0x2080], R21 ;  /* 0x0020801500007388 */ /* 0x0003e20000000800 */
[----:B------:R-:W-:Y:S06]  /*02c0*/  BAR.SYNC.DEFER_BLOCKING 0x0 ;  /* 0x0000000000007b1d */ /* 0x000fec0000010000 */
[----:B------:R1:W2:Y:S04]  /*02d0*/  LDS R9, [R0] ;  /* 0x0000000000097984 */ /* 0x0002a80000000800 */
[----:B------:R1:W3:Y:S04]  /*02e0*/  LDS R13, [R0+0x2000] ;  /* 0x00200000000d7984 */ /* 0x0002e80000000800 */
[----:B------:R1:W4:Y:S04]  /*02f0*/  LDS R23, [R0+0x80] ;  /* 0x0000800000177984 */ /* 0x0003280000000800 */
[----:B------:R1:W1:Y:S01]  /*0300*/  LDS R25, [R0+0x2080] ;  /* 0x0020800000197984 */ /* 0x0002620000000800 */
[----:B0-----:R-:W-:Y:S01]  /*0310*/  LEA R6, R7, UR6, 0x2 ;  /* 0x0000000607067c11 */ /* 0x001fe2000f8e10ff */
[----:B------:R-:W-:-:S04]  /*0320*/  VIADD R7, R10, 0x2000 ;  /* 0x000020000a077836 */ /* 0x000fc80000000000 */
[----:B------:R-:W-:-:S07]  /*0330*/  VIADD R6, R6, 0x1000 ;  /* 0x0000100006067836 */ /* 0x000fce0000000000 */
.L_x_2:
[----:B-1----:R-:W-:Y:S01]  /*0340*/  LDS R8, [R7+-0x2000] ;  /* 0xffe0000007087984 */ /* 0x002fe20000000800 */
[----:B------:R-:W-:-:S03]  /*0350*/  UIADD3 UR4, UPT, UPT, UR4, 0x80, URZ ;  /* 0x0000008004047890 */ /* 0x000fc6000fffe0ff */
[----:B------:R-:W2:Y:S01]  /*0360*/  LDS R10, [R6+-0x1000] ;  /* 0xfff00000060a7984 */ /* 0x000ea20000000800 */
[----:B------:R-:W-:Y:S01]  /*0370*/  UISETP.NE.AND UP0, UPT, UR4, 0x2100, UPT ;  /* 0x000021000400788c */ /* 0x000fe2000bf05270 */
[----:B--2---:R-:W-:-:S05]  /*0380*/  VIADDMNMX R9, R10, R8, R9, PT ;  /* 0x000000080a097246 */ /* 0x004fca0003800109 */
[----:B------:R-:W-:Y:S04]  /*0390*/  STS [R0], R9 ;  /* 0x0000000900007388 */ /* 0x000fe80000000800 */
[----:B------:R-:W3:Y:S02]  /*03a0*/  LDS R8, [R7] ;  /* 0x0000000007087984 */ /* 0x000ee40000000800 */
[----:B---3--:R-:W-:-:S05]  /*03b0*/  VIADDMNMX R13, R10, R8, R13, PT ;  /* 0x000000080a0d7246 */ /* 0x008fca000380010d */
[----:B------:R-:W-:Y:S04]  /*03c0*/  STS [R0+0x2000], R13 ;  /* 0x0020000d00007388 */ /* 0x000fe80000000800 */
[----:B------:R-:W-:Y:S04]  /*03d0*/  LDS R8, [R7+-0x2000] ;  /* 0xffe0000007087984 */ /* 0x000fe80000000800 */
[----:B------:R-:W4:Y:S02]  /*03e0*/  LDS R10, [R6+-0xf80] ;  /* 0xfff08000060a7984 */ /* 0x000f240000000800 */
[----:B----4-:R-:W-:-:S05]  /*03f0*/  VIADDMNMX R23, R10, R8, R23, PT ;  /* 0x000000080a177246 */ /* 0x010fca0003800117 */
[----:B------:R-:W-:Y:S04]  /*0400*/  STS [R0+0x80], R23 ;  /* 0x0000801700007388 */ /* 0x000fe80000000800 */
[----:B0-----:R-:W0:Y:S02]  /*0410*/  LDS R8, [R7] ;  /* 0x0000000007087984 */ /* 0x001e240000000800 */
[----:B0-----:R-:W-:-:S05]  /*0420*/  VIADDMNMX R25, R8, R10, R25, PT ;  /* 0x0000000a08197246 */ /* 0x001fca0003800119 */
[----:B------:R-:W-:Y:S04]  /*0430*/  STS [R0+0x2080], R25 ;  /* 0x0020801900007388 */ /* 0x000fe80000000800 */
[----:B------:R-:W-:Y:S04]  /*0440*/  LDS R8, [R7+-0x1ffc] ;  /* 0xffe0040007087984 */ /* 0x000fe80000000800 */
[----:B------:R-:W0:Y:S02]  /*0450*/  LDS R10, [R6+-0xf00] ;  /* 0xfff10000060a7984 */ /* 0x000e240000000800 */
[----:B0-----:R-:W-:-:S05]  /*0460*/  VIADDMNMX R9, R10, R8, R9, PT ;  /* 0x000000080a097246 */ /* 0x001fca0003800109 */
[----:B------:R-:W-:Y:S04]  /*0470*/  STS [R0], R9 ;  /* 0x0000000900007388 */ /* 0x000fe80000000800 */
[----:B------:R-:W0:Y:S02]  /*0480*/  LDS R8, [R7+0x4] ;  /* 0x0000040007087984 */ /* 0x000e240000000800 */
[----:B0-----:R-:W-:-:S05]  /*0490*/  VIADDMNMX R13, R10, R8, R13, PT ;  /* 0x000000080a0d7246 */ /* 0x001fca000380010d */
[----:B------:R-:W-:Y:S04]  /*04a0*/  STS [R0+0x2000], R13 ;  /* 0x0020000d00007388 */ /* 0x000fe80000000800 */
[----:B------:R-:W-:Y:S04]  /*04b0*/  LDS R8, [R7+-0x1ffc] ;  /* 0xffe0040007087984 */ /* 0x000fe80000000800 */
[----:B------:R-:W0:Y:S02]  /*04c0*/  LDS R10, [R6+-0xe80] ;  /* 0xfff18000060a7984 */ /* 0x000e240000000800 */
[----:B0-----:R-:W-:-:S05]  /*04d0*/  VIADDMNMX R23, R10, R8, R23, PT ;  /* 0x000000080a177246 */ /* 0x001fca0003800117 */
[----:B------:R-:W-:Y:S04]  /*04e0*/  STS [R0+0x80], R23 ;  /* 0x0000801700007388 */ /* 0x000fe80000000800 */
[----:B------:R-:W0:Y:S02]  /*04f0*/  LDS R8, [R7+0x4] ;  /* 0x0000040007087984 */ /* 0x000e240000000800 */
        /* <DEDUP_REMOVED lines=199> */
[----:B------:R-:W0:Y:S02]  /*1170*/  LDS R10, [R6] ;  /* 0x00000000060a7984 */ /* 0x000e240000000800 */
[----:B0-----:R-:W-:-:S05]  /*1180*/  VIADDMNMX R9, R10, R8, R9, PT ;  /* 0x000000080a097246 */ /* 0x001fca0003800109 */
[----:B------:R-:W-:Y:S04]  /*1190*/  STS [R0], R9 ;  /* 0x0000000900007388 */ /* 0x000fe80000000800 */
[----:B------:R-:W0:Y:S02]  /*11a0*/  LDS R8, [R7+0x40] ;  /* 0x0000400007087984 */ /* 0x000e240000000800 */
[----:B0-----:R-:W-:-:S05]  /*11b0*/  VIADDMNMX R13, R10, R8, R13, PT ;  /* 0x000000080a0d7246 */ /* 0x001fca000380010d */
[----:B------:R-:W-:Y:S04]  /*11c0*/  STS [R0+0x2000], R13 ;  /* 0x0020000d00007388 */ /* 0x000fe80000000800 */
[----:B------:R-:W-:Y:S04]  /*11d0*/  LDS R8, [R7+-0x1fc0] ;  /* 0xffe0400007087984 */ /* 0x000fe80000000800 */
[----:B------:R-:W0:Y:S02]  /*11e0*/  LDS R10, [R6+0x80] ;  /* 0x00008000060a7984 */ /* 0x000e240000000800 */
[----:B0-----:R-:W-:-:S05]  /*11f0*/  VIADDMNMX R23, R10, R8, R23, PT ;  /* 0x000000080a177246 */ /* 0x001fca0003800117 */
[----:B------:R-:W-:Y:S04]  /*1200*/  STS [R0+0x80], R23 ;  /* 0x0000801700007388 */ /* 0x000fe80000000800 */
[----:B------:R-:W0:Y:S02]  /*1210*/  LDS R8, [R7+0x40] ;  /* 0x0000400007087984 */ /* 0x000e240000000800 */
[----:B0-----:R-:W-:-:S05]  /*1220*/  VIADDMNMX R25, R8, R10, R25, PT ;  /* 0x0000000a08197246 */ /* 0x001fca0003800119 */
[----:B------:R-:W-:Y:S04]  /*1230*/  STS [R0+0x2080], R25 ;  /* 0x0020801900007388 */ /* 0x000fe80000000800 */
[----:B------:R-:W-:Y:S04]  /*1240*/  LDS R8, [R7+-0x1fbc] ;  /* 0xffe0440007087984 */ /* 0x000fe80000000800 */
[----:B------:R-:W0:Y:S02]  /*1250*/  LDS R10, [R6+0x100] ;  /* 0x00010000060a7984 */ /* 0x000e240000000800 */
        /* <DEDUP_REMOVED lines=202> */
[----:B------:R0:W1:Y:S02]  /*1f00*/  LDS R10, [R6+0xf80] ;  /* 0x000f8000060a7984 */ /* 0x0000640000000800 */
[----:B0-----:R-:W-:Y:S01]  /*1f10*/  VIADD R6, R6, 0x2000 ;  /* 0x0000200006067836 */ /* 0x001fe20000000000 */
[----:B-1----:R-:W-:-:S05]  /*1f20*/  VIADDMNMX R23, R10, R8, R23, PT ;  /* 0x000000080a177246 */ /* 0x002fca0003800117 */
[----:B------:R-:W-:Y:S04]  /*1f30*/  STS [R0+0x80], R23 ;  /* 0x0000801700007388 */ /* 0x000fe80000000800 */
[----:B------:R0:W1:Y:S02]  /*1f40*/  LDS R8, [R7+0x7c] ;  /* 0x00007c0007087984 */ /* 0x0000640000000800 */
[----:B0-----:R-:W-:Y:S01]  /*1f50*/  VIADD R7, R7, 0x80 ;  /* 0x0000008007077836 */ /* 0x001fe20000000000 */
[----:B-1----:R-:W-:-:S05]  /*1f60*/  VIADDMNMX R25, R8, R10, R25, PT ;  /* 0x0000000a08197246 */ /* 0x002fca0003800119 */
[----:B------:R0:W-:Y:S01]  /*1f70*/  STS [R0+0x2080], R25 ;  /* 0x0020801900007388 */ /* 0x0001e20000000800 */
[----:B------:R-:W-:Y:S05]  /*1f80*/  BRA.U UP0, `(.L_x_2) ;  /* 0xffffffe100ec7547 */ /* 0x000fea000b83ffff */
[----:B------:R-:W-:Y:S04]  /*1f90*/  STG.E desc[UR8][R2.64], R9 ;  /* 0x0000000902007986 */ /* 0x000fe8000c101908 */
[----:B------:R-:W-:Y:S04]  /*1fa0*/  STG.E desc[UR8][R4.64], R13 ;  /* 0x0000000d04007986 */ /* 0x000fe8000c101908 */
[----:B------:R-:W-:Y:S04]  /*1fb0*/  STG.E desc[UR8][R2.64+0x80], R23 ;  /* 0x0000801702007986 */ /* 0x000fe8000c101908 */
[----:B------:R-:W-:Y:S01]  /*1fc0*/  STG.E desc[UR8][R4.64+0x80], R25 ;  /* 0x0000801904007986 */ /* 0x000fe2000c101908 */
[----:B------:R-:W-:Y:S05]  /*1fd0*/  EXIT ;  /* 0x000000000000794d */ /* 0x000fea0003800000 */
.L_x_3:
        /* <DEDUP_REMOVED lines=10> */
.L_x_9:


//--------------------- .text._Z8phase2_1Piii     --------------------------
	.section	.text._Z8phase2_1Piii,"ax",@progbits
	.align	128
        .global         _Z8phase2_1Piii
        .type           _Z8phase2_1Piii,@function
        .size           _Z8phase2_1Piii,(.L_x_10 - _Z8phase2_1Piii)
        .other          _Z8phase2_1Piii,@"STO_CUDA_ENTRY STV_DEFAULT"
_Z8phase2_1Piii:
.text._Z8phase2_1Piii:
[----:B------:R-:W-:Y:S01]  /*0000*/  LDC R1, c[0x0][0x37c] ;  /* 0x0000df00ff017b82 */ /* 0x000fe20000000800 */
[----:B------:R-:W0:Y:S07]  /*0010*/  S2R R9, SR_TID.Y ;  /* 0x0000000000097919 */ /* 0x000e2e0000002200 */
[----:B------:R-:W0:Y:S01]  /*0020*/  LDC.64 R10, c[0x0][0x388] ;  /* 0x0000e200ff0a7b82 */ /* 0x000e220000000a00 */
[----:B------:R-:W1:Y:S01]  /*0030*/  LDCU.64 UR8, c[0x0][0x358] ;  /* 0x00006b00ff0877ac */ /* 0x000e620008000a00 */
[----:B------:R-:W2:Y:S01]  /*0040*/  S2R R7, SR_TID.X ;  /* 0x0000000000077919 */ /* 0x000ea20000002100 */
[----:B------:R-:W3:Y:S05]  /*0050*/  S2R R6, SR_CTAID.X ;  /* 0x0000000000067919 */ /* 0x000eea0000002500 */
[----:B------:R-:W4:Y:S01]  /*0060*/  LDC.64 R4, c[0x0][0x380] ;  /* 0x0000e000ff047b82 */ /* 0x000f220000000a00 */
[----:B0-----:R-:W-:-:S04]  /*0070*/  IMAD R0, R10, 0x40, R9 ;  /* 0x000000400a007824 */ /* 0x001fc800078e0209 */
[----:B------:R-:W-:Y:S02]  /*0080*/  IMAD R2, R0, R11, RZ ;  /* 0x0000000b00027224 */ /* 0x000fe400078e02ff */
[--C-:B--2---:R-:W-:Y:S02]  /*0090*/  IMAD R0, R10, 0x40, R7.reuse ;  /* 0x000000400a007824 */ /* 0x104fe400078e0207 */
[--C-:B------:R-:W-:Y:S02]  /*00a0*/  IMAD R3, R11, 0x20, R2.reuse ;  /* 0x000000200b037824 */ /* 0x100fe400078e0202 */
[----:B---3--:R-:W-:Y:S02]  /*00b0*/  IMAD R6, R6, 0x40, R7 ;  /* 0x0000004006067824 */ /* 0x008fe400078e0207 */
[C---:B------:R-:W-:Y:S02]  /*00c0*/  IMAD.IADD R11, R0.reuse, 0x1, R2 ;  /* 0x00000001000b7824 */ /* 0x040fe400078e0202 */
[----:B------:R-:W-:-:S02]  /*00d0*/  IMAD.IADD R13, R0, 0x1, R3 ;  /* 0x00000001000d7824 */ /* 0x000fc400078e0203 */
[--C-:B------:R-:W-:Y:S02]  /*00e0*/  IMAD.IADD R15, R2, 0x1, R6.reuse ;  /* 0x00000001020f7824 */ /* 0x100fe400078e0206 */
[----:B------:R-:W-:Y:S02]  /*00f0*/  IMAD.IADD R17, R3, 0x1, R6 ;  /* 0x0000000103117824 */ /* 0x000fe400078e0206 */
[----:B----4-:R-:W-:-:S04]  /*0100*/  IMAD.WIDE R10, R11, 0x4, R4 ;  /* 0x000000040b0a7825 */ /* 0x010fc800078e0204 */
[--C-:B------:R-:W-:Y:S01]  /*0110*/  IMAD.WIDE R12, R13, 0x4, R4.reuse ;  /* 0x000000040d0c7825 */ /* 0x100fe200078e0204 */
[----:B-1----:R-:W2:Y:S03]  /*0120*/  LDG.E R6, desc[UR8][R10.64] ;  /* 0x000000080a067981 */ /* 0x002ea6000c1e1900 */
[--C-:B------:R-:W-:Y:S01]  /*0130*/  IMAD.WIDE R2, R15, 0x4, R4.reuse ;  /* 0x000000040f027825 */ /* 0x100fe200078e0204 */
[----:B------:R-:W3:Y:S03]  /*0140*/  LDG.E R16, desc[UR8][R10.64+0x80] ;  /* 0x000080080a107981 */ /* 0x000ee6000c1e1900 */
[----:B------:R-:W-:Y:S01]  /*0150*/  IMAD.WIDE R4, R17, 0x4, R4 ;  /* 0x0000000411047825 */ /* 0x000fe200078e0204 */
[----:B------:R-:W4:Y:S04]  /*0160*/  LDG.E R14, desc[UR8][R12.64] ;  /* 0x000000080c0e7981 */ /* 0x000f28000c1e1900 */
[----:B------:R-:W5:Y:S04]  /*0170*/  LDG.E R18, desc[UR8][R12.64+0x80] ;  /* 0x000080080c127981 */ /* 0x000f68000c1e1900 */
[----:B------:R-:W5:Y:S04]  /*0180*/  LDG.E R15, desc[UR8][R2.64] ;  /* 0x00000008020f7981 */ /* 0x000f68000c1e1900 */
[----:B------:R-:W5:Y:S04]  /*0190*/  LDG.E R17, desc[UR8][R4.64] ;  /* 0x0000000804117981 */ /* 0x000f68000c1e1900 */
[----:B------:R-:W5:Y:S04]  /*01a0*/  LDG.E R19, desc[UR8][R2.64+0x80] ;  /* 0x0000800802137981 */ /* 0x000f68000c1e1900 */
[----:B------:R-:W5:Y:S01]  /*01b0*/  LDG.E R21, desc[UR8][R4.64+0x80] ;  /* 0x0000800804157981 */ /* 0x000f62000c1e1900 */
[----:B------:R-:W0:Y:S01]  /*01c0*/  S2UR UR6, SR_CgaCtaId ;  /* 0x00000000000679c3 */ /* 0x000e220000008800 */
[----:B------:R-:W-:-:S02]  /*01d0*/  UMOV UR4, 0x400 ;  /* 0x0000040000047882 */ /* 0x000fc40000000000 */
[----:B------:R-:W-:Y:S02]  /*01e0*/  UIADD3 UR5, UPT, UPT, UR4, 0x4000, URZ ;  /* 0x0000400004057890 */ /* 0x000fe4000fffe0ff */
[----:B0-----:R-:W-:Y:S02]  /*01f0*/  ULEA UR4, UR6, UR4, 0x18 ;  /* 0x0000000406047291 */ /* 0x001fe4000f8ec0ff */
[----:B------:R-:W-:-:S04]  /*0200*/  ULEA UR5, UR6, UR5, 0x18 ;  /* 0x0000000506057291 */ /* 0x000fc8000f8ec0ff */
[C---:B------:R-:W-:Y:S02]  /*0210*/  LEA R8, R9.reuse, UR4, 0x8 ;  /* 0x0000000409087c11 */ /* 0x040fe4000f8e40ff */
[----:B------:R-:W-:-:S03]  /*0220*/  LEA R0, R9, UR5, 0x8 ;  /* 0x0000000509007c11 */ /* 0x000fc6000f8e40ff */
[C---:B------:R-:W-:Y:S02]  /*0230*/  IMAD R9, R7.reuse, 0x4, R8 ;  /* 0x0000000407097824 */ /* 0x040fe400078e0208 */
[C---:B------:R-:W-:Y:S01]  /*0240*/  IMAD R0, R7.reuse, 0x4, R0 ;  /* 0x0000000407007824 */ /* 0x040fe200078e0200 */
[----:B------:R-:W-:Y:S01]  /*0250*/  LEA R7, R7, UR5, 0x2 ;  /* 0x0000000507077c11 */ /* 0x000fe2000f8e10ff */
[----:B------:R-:W-:-:S04]  /*0260*/  UMOV UR4, 0x2000 ;  /* 0x0000200000047882 */ /* 0x000fc80000000000 */
[----:B------:R-:W-:Y:S01]  /*0270*/  VIADD R7, R7, 0x1000 ;  /* 0x0000100007077836 */ /* 0x000fe20000000000 */
        /* <DEDUP_REMOVED lines=13> */
[----:B0-----:R-:W-:-:S07]  /*0350*/  VIADD R6, R8, 0x2000 ;  /* 0x0000200008067836 */ /* 0x001fce0000000000 */
.L_x_4:
[----:B------:R-:W-:Y:S01]  /*0360*/  LDS R8, [R6+-0x2000] ;  /* 0xffe0000006087984 */ /* 0x000fe20000000800 */
[----:B------:R-:W-:-:S03]  /*0370*/  UIADD3 UR4, UPT, UPT, UR4, 0x80, URZ ;  /* 0x0000008004047890 */ /* 0x000fc6000fffe0ff */
[----:B-1----:R-:W2:Y:S01]  /*0380*/  LDS R9, [R7+-0x1000] ;  /* 0xfff0000007097984 */ /* 0x002ea20000000800 */
[----:B------:R-:W-:Y:S01]  /*0390*/  UISETP.NE.AND UP0, UPT, UR4, 0x2100, UPT ;  /* 0x000021000400788c */ /* 0x000fe2000bf05270 */
[----:B--2---:R-:W-:-:S05]  /*03a0*/  VIADDMNMX R9, R9, R8, R11, PT ;  /* 0x0000000809097246 */ /* 0x004fca000380010b */
[----:B------:R-:W-:Y:S04]  /*03b0*/  STS [R0], R9 ;  /* 0x0000000900007388 */ /* 0x000fe80000000800 */
[----:B------:R-:W-:Y:S04]  /*03c0*/  LDS R10, [R6] ;  /* 0x00000000060a7984 */ /* 0x000fe80000000800 */
[----:B------:R-:W3:Y:S02]  /*03d0*/  LDS R11, [R7+-0x1000] ;  /* 0xfff00000070b7984 */ /* 0x000ee40000000800 */
[----:B---3--:R-:W-:-:S05]  /*03e0*/  VIADDMNMX R11, R11, R10, R13, PT ;  /* 0x0000000a0b0b7246 */ /* 0x008fca000380010d */
[----:B------:R-:W-:Y:S04]  /*03f0*/  STS [R0+0x2000], R11 ;  /* 0x0020000b00007388 */ /* 0x000fe80000000800 */
[----:B------:R-:W4:Y:S02]  /*0400*/  LDS R12, [R7+-0xf80] ;  /* 0xfff08000070c7984 */ /* 0x000f240000000800 */
[----:B----4-:R-:W-:-:S05]  /*0410*/  VIADDMNMX R23, R12, R8, R23, PT ;  /* 0x000000080c177246 */ /* 0x010fca0003800117 */
[----:B------:R-:W-:Y:S04]  /*0420*/  STS [R0+0x80], R23 ;  /* 0x0000801700007388 */ /* 0x000fe80000000800 */
[----:B0-----:R-:W0:Y:S02]  /*0430*/  LDS R8, [R7+-0xf80] ;  /* 0xfff0800007087984 */ /* 0x001e240000000800 */
[----:B0-----:R-:W-:-:S05]  /*0440*/  VIADDMNMX R25, R8, R10, R25, PT ;  /* 0x0000000a08197246 */ /* 0x001fca0003800119 */
[----:B------:R-:W-:Y:S04]  /*0450*/  STS [R0+0x2080], R25 ;  /* 0x0020801900007388 */ /* 0x000fe80000000800 */
[----:B------:R-:W-:Y:S04]  /*0460*/  LDS R8, [R6+-0x1ffc] ;  /* 0xffe0040006087984 */ /* 0x000fe80000000800 */
[----:B------:R-:W0:Y:S02]  /*0470*/  LDS R10, [R7+-0xf00] ;  /* 0xfff10000070a7984 */ /* 0x000e240000000800 */
[----:B0-----:R-:W-:-:S05]  /*0480*/  VIADDMNMX R9, R10, R8, R9, PT ;  /* 0x000000080a097246 */ /* 0x001fca0003800109 */
[----:B------:R-:W-:Y:S04]  /*0490*/  STS [R0], R9 ;  /* 0x0000000900007388 */ /* 0x000fe80000000800 */
[----:B------:R-:W-:Y:S04]  /*04a0*/  LDS R10, [R6+0x4] ;  /* 0x00000400060a7984 */ /* 0x000fe80000000800 */
[----:B------:R-:W0:Y:S02]  /*04b0*/  LDS R12, [R7+-0xf00] ;  /* 0xfff10000070c7984 */ /* 0x000e240000000800 */
[----:B0-----:R-:W-:-:S05]  /*04c0*/  VIADDMNMX R11, R12, R10, R11, PT ;  /* 0x0000000a0c0b7246 */ /* 0x001fca000380010b */
[----:B------:R-:W-:Y:S04]  /*04d0*/  STS [R0+0x2000], R11 ;  /* 0x0020000b00007388 */ /* 0x000fe80000000800 */
[----:B------:R-:W0:Y:S02]  /*04e0*/  LDS R12, [R7+-0xe80] ;  /* 0xfff18000070c7984 */ /* 0x000e240000000800 */
[----:B0-----:R-:W-:-:S05]  /*04f0*/  VIADDMNMX R23, R12, R8, R23, PT ;  /* 0x000000080c177246 */ /* 0x001fca0003800117 */
[----:B------:R-:W-:Y:S04]  /*0500*/  STS [R0+0x80], R23 ;  /* 0x0000801700007388 */ /* 0x000fe80000000800 */
[----:B------:R-:W0:Y:S02]  /*0510*/  LDS R8, [R7+-0xe80] ;  /* 0xfff1800007087984 */ /* 0x000e240000000800 */
        /* <DEDUP_REMOVED lines=199> */
[----:B------:R-:W0:Y:S02]  /*1190*/  LDS R10, [R7] ;  /* 0x00000000070a7984 */ /* 0x000e240000000800 */
[----:B0-----:R-:W-:-:S05]  /*11a0*/  VIADDMNMX R9, R10, R8, R9, PT ;  /* 0x000000080a097246 */ /* 0x001fca0003800109 */
[----:B------:R-:W-:Y:S04]  /*11b0*/  STS [R0], R9 ;  /* 0x0000000900007388 */ /* 0x000fe80000000800 */
[----:B------:R-:W-:Y:S04]  /*11c0*/  LDS R10, [R6+0x40] ;  /* 0x00004000060a7984 */ /* 0x000fe80000000800 */
[----:B------:R-:W0:Y:S02]  /*11d0*/  LDS R12, [R7] ;  /* 0x00000000070c7984 */ /* 0x000e240000000800 */
[----:B0-----:R-:W-:-:S05]  /*11e0*/  VIADDMNMX R11, R12, R10, R11, PT ;  /* 0x0000000a0c0b7246 */ /* 0x001fca000380010b */
[----:B------:R-:W-:Y:S04]  /*11f0*/  STS [R0+0x2000], R11 ;  /* 0x0020000b00007388 */ /* 0x000fe80000000800 */
        /* <DEDUP_REMOVED lines=10> */
[----:B------:R-:W-:Y:S04]  /*12a0*/  LDS R10, [R6+0x44] ;  /* 0x00004400060a7984 */ /* 0x000fe80000000800 */
[----:B------:R-:W0:Y:S02]  /*12b0*/  LDS R12, [R7+0x100] ;  /* 0x00010000070c7984 */ /* 0x000e240000000800 */
        /* <DEDUP_REMOVED lines=194> */
[----:B------:R0:W-:Y:S04]  /*1ee0*/  LDS R10, [R6+0x7c] ;  /* 0x00007c00060a7984 */ /* 0x0001e80000000800 */
[----:B------:R-:W1:Y:S01]  /*1ef0*/  LDS R9, [R7+0xf00] ;  /* 0x000f000007097984 */ /* 0x000e620000000800 */
[----:B0-----:R-:W-:Y:S01]  /*1f00*/  VIADD R6, R6, 0x80 ;  /* 0x0000008006067836 */ /* 0x001fe20000000000 */
[----:B-1----:R-:W-:-:S05]  /*1f10*/  VIADDMNMX R13, R9, R10, R13, PT ;  /* 0x0000000a090d7246 */ /* 0x002fca000380010d */
[----:B------:R-:W-:Y:S04]  /*1f20*/  STS [R0+0x2000], R13 ;  /* 0x0020000d00007388 */ /* 0x000fe80000000800 */
[----:B------:R-:W0:Y:S02]  /*1f30*/  LDS R9, [R7+0xf80] ;  /* 0x000f800007097984 */ /* 0x000e240000000800 */
[----:B0-----:R-:W-:-:S05]  /*1f40*/  VIADDMNMX R23, R9, R8, R23, PT ;  /* 0x0000000809177246 */ /* 0x001fca0003800117 */
        /* <DEDUP_REMOVED lines=11> */
.L_x_5:
        /* <DEDUP_REMOVED lines=16> */
.L_x_10:


//--------------------- .text._Z6phase1Piii       --------------------------
	.section	.text._Z6phase1Piii,"ax",@progbits
	.align	128
        .global         _Z6phase1Piii
        .type           _Z6phase1Piii,@function
        .size           _Z6phase1Piii,(.L_x_11 - _Z6phase1Piii)
        .other          _Z6phase1Piii,@"STO_CUDA_ENTRY STV_DEFAULT"
_Z6phase1Piii:
.text._Z6phase1Piii:
[----:B------:R-:W-:Y:S01]  /*0000*/  LDC R1, c[0x0][0x37c] ;  /* 0x0000df00ff017b82 */ /* 0x000fe20000000800 */
[----:B------:R-:W0:Y:S07]  /*0010*/  S2R R7, SR_TID.Y ;  /* 0x0000000000077919 */ /* 0x000e2e0000002200 */
[----:B------:R-:W0:Y:S01]  /*0020*/  LDC.64 R2, c[0x0][0x388] ;  /* 0x0000e200ff027b82 */ /* 0x000e220000000a00 */
[----:B------:R-:W1:Y:S01]  /*0030*/  LDCU.64 UR6, c[0x0][0x358] ;  /* 0x00006b00ff0677ac */ /* 0x000e620008000a00 */
[----:B------:R-:W2:Y:S06]  /*0040*/  S2R R19, SR_TID.X ;  /* 0x0000000000137919 */ /* 0x000eac0000002100 */
[----:B------:R-:W3:Y:S01]  /*0050*/  LDC.64 R4, c[0x0][0x380] ;  /* 0x0000e000ff047b82 */ /* 0x000ee20000000a00 */
[----:B0-----:R-:W-:-:S02]  /*0060*/  IMAD R0, R2, 0x40, R7 ;  /* 0x0000004002007824 */ /* 0x001fc400078e0207 */
[----:B--2---:R-:W-:-:S04]  /*0070*/  IMAD R2, R2, 0x40, R19 ;  /* 0x0000004002027824 */ /* 0x004fc800078e0213 */
[----:B------:R-:W-:-:S04]  /*0080*/  IMAD R2, R0, R3, R2 ;  /* 0x0000000300027224 */ /* 0x000fc800078e0202 */
[----:B------:R-:W-:Y:S02]  /*0090*/  IMAD R9, R3, 0x20, R2 ;  /* 0x0000002003097824 */ /* 0x000fe400078e0202 */
[----:B---3--:R-:W-:-:S04]  /*00a0*/  IMAD.WIDE R2, R2, 0x4, R4 ;  /* 0x0000000402027825 */ /* 0x008fc800078e0204 */
[----:B------:R-:W-:Y:S01]  /*00b0*/  IMAD.WIDE R4, R9, 0x4, R4 ;  /* 0x0000000409047825 */ /* 0x000fe200078e0204 */
[----:B-1----:R-:W2:Y:S04]  /*00c0*/  LDG.E R11, desc[UR6][R2.64] ;  /* 0x00000006020b7981 */ /* 0x002ea8000c1e1900 */
[----:B------:R-:W3:Y:S04]  /*00d0*/  LDG.E R13, desc[UR6][R4.64] ;  /* 0x00000006040d7981 */ /* 0x000ee8000c1e1900 */
[----:B------:R-:W4:Y:S04]  /*00e0*/  LDG.E R15, desc[UR6][R2.64+0x80] ;  /* 0x00008006020f7981 */ /* 0x000f28000c1e1900 */
[----:B------:R-:W5:Y:S01]  /*00f0*/  LDG.E R17, desc[UR6][R4.64+0x80] ;  /* 0x0000800604117981 */ /* 0x000f62000c1e1900 */
[----:B------:R-:W0:Y:S01]  /*0100*/  S2UR UR5, SR_CgaCtaId ;  /* 0x00000000000579c3 */ /* 0x000e220000008800 */
[----:B------:R-:W-:Y:S01]  /*0110*/  UMOV UR4, 0x400 ;  /* 0x0000040000047882 */ /* 0x000fe20000000000 */
[----:B------:R-:W-:Y:S01]  /*0120*/  IMAD.MOV.U32 R9, RZ, RZ, RZ ;  /* 0x000000ffff097224 */ /* 0x000fe200078e00ff */
[----:B0-----:R-:W-:-:S06]  /*0130*/  ULEA UR4, UR5, UR4, 0x18 ;  /* 0x0000000405047291 */ /* 0x001fcc000f8ec0ff */
[----:B------:R-:W-:-:S05]  /*0140*/  LEA R0, R19, UR4, 0x8 ;  /* 0x0000000413007c11 */ /* 0x000fca000f8e40ff */
[----:B------:R-:W-:-:S05]  /*0150*/  IMAD R6, R7, 0x4, R0 ;  /* 0x0000000407067824 */ /* 0x000fca00078e0200 */
[----:B--2---:R0:W-:Y:S04]  /*0160*/  STS [R6], R11 ;  /* 0x0000000b06007388 */ /* 0x0041e80000000800 */
[----:B---3--:R0:W-:Y:S04]  /*0170*/  STS [R6+0x80], R13 ;  /* 0x0000800d06007388 */ /* 0x0081e80000000800 */
[----:B----4-:R0:W-:Y:S04]  /*0180*/  STS [R6+0x2000], R15 ;  /* 0x0020000f06007388 */ /* 0x0101e80000000800 */
[----:B-----5:R0:W-:Y:S02]  /*0190*/  STS [R6+0x2080], R17 ;  /* 0x0020801106007388 */ /* 0x0201e40000000800 */
.L_x_6:
[----:B------:R-:W-:Y:S01]  /*01a0*/  BAR.SYNC.DEFER_BLOCKING 0x0 ;  /* 0x0000000000007b1d */ /* 0x000fe20000010000 */
[C---:B------:R-:W-:Y:S01]  /*01b0*/  LEA R10, R9.reuse, UR4, 0x8 ;  /* 0x00000004090a7c11 */ /* 0x040fe2000f8e40ff */
[C---:B------:R-:W-:Y:S02]  /*01c0*/  IMAD R8, R9.reuse, 0x4, R0 ;  /* 0x0000000409087824 */ /* 0x040fe400078e0200 */
[----:B------:R-:W-:Y:S02]  /*01d0*/  VIADD R9, R9, 0x20 ;  /* 0x0000002009097836 */ /* 0x000fe40000000000 */
[----:B------:R-:W-:-:S03]  /*01e0*/  IMAD R10, R7, 0x4, R10 ;  /* 0x00000004070a7824 */ /* 0x000fc600078e020a */
[----:B------:R-:W-:Y:S01]  /*01f0*/  ISETP.NE.AND P0, PT, R9, 0x40, PT ;  /* 0x000000400900780c */ /* 0x000fe20003f05270 */
[----:B01----:R-:W-:Y:S04]  /*0200*/  LDS R11, [R6] ;  /* 0x00000000060b7984 */ /* 0x003fe80000000800 */
[----:B------:R-:W-:Y:S04]  /*0210*/  LDS R13, [R8] ;  /* 0x00000000080d7984 */ /* 0x000fe80000000800 */
[----:B------:R-:W0:Y:S02]  /*0220*/  LDS R12, [R10] ;  /* 0x000000000a0c7984 */ /* 0x000e240000000800 */
[----:B0-----:R-:W-:-:S02]  /*0230*/  VIADDMNMX R11, R13, R12, R11, PT ;  /* 0x0000000c0d0b7246 */ /* 0x001fc4000380010b */
[----:B------:R-:W-:Y:S04]  /*0240*/  LDS R12, [R6+0x80] ;  /* 0x00008000060c7984 */ /* 0x000fe80000000800 */
[----:B------:R-:W-:Y:S04]  /*0250*/  STS [R6], R11 ;  /* 0x0000000b06007388 */ /* 0x000fe80000000800 */
[----:B------:R-:W-:Y:S04]  /*0260*/  LDS R13, [R10+0x80] ;  /* 0x000080000a0d7984 */ /* 0x000fe80000000800 */
[----:B------:R-:W0:Y:S02]  /*0270*/  LDS R14, [R8] ;  /* 0x00000000080e7984 */ /* 0x000e240000000800 */
[----:B0-----:R-:W-:-:S02]  /*0280*/  VIADDMNMX R13, R14, R13, R12, PT ;  /* 0x0000000d0e0d7246 */ /* 0x001fc4000380010c */
[----:B------:R-:W-:Y:S04]  /*0290*/  LDS R12, [R6+0x2000] ;  /* 0x00200000060c7984 */ /* 0x000fe80000000800 */
[----:B------:R-:W-:Y:S04]  /*02a0*/  STS [R6+0x80], R13 ;  /* 0x0000800d06007388 */ /* 0x000fe80000000800 */
[----:B------:R-:W-:Y:S04]  /*02b0*/  LDS R15, [R10] ;  /* 0x000000000a0f7984 */ /* 0x000fe80000000800 */
[----:B------:R-:W0:Y:S02]  /*02c0*/  LDS R14, [R8+0x2000] ;  /* 0x00200000080e7984 */ /* 0x000e240000000800 */
[----:B0-----:R-:W-:-:S02]  /*02d0*/  VIADDMNMX R15, R14, R15, R12, PT ;  /* 0x0000000f0e0f7246 */ /* 0x001fc4000380010c */
[----:B------:R-:W-:Y:S04]  /*02e0*/  LDS R12, [R6+0x2080] ;  /* 0x00208000060c7984 */ /* 0x000fe80000000800 */
[----:B------:R-:W-:Y:S04]  /*02f0*/  STS [R6+0x2000], R15 ;  /* 0x0020000f06007388 */ /* 0x000fe80000000800 */
[----:B------:R-:W-:Y:S04]  /*0300*/  LDS R11, [R10+0x80] ;  /* 0x000080000a0b7984 */ /* 0x000fe80000000800 */
[----:B------:R-:W0:Y:S02]  /*0310*/  LDS R14, [R8+0x2000] ;  /* 0x00200000080e7984 */ /* 0x000e240000000800 */
[----:B0-----:R-:W-:-:S05]  /*0320*/  VIADDMNMX R11, R14, R11, R12, PT ;  /* 0x0000000b0e0b7246 */ /* 0x001fca000380010c */
[----:B------:R-:W-:Y:S01]  /*0330*/  STS [R6+0x2080], R11 ;  /* 0x0020800b06007388 */ /* 0x000fe20000000800 */
[----:B------:R-:W-:Y:S06]  /*0340*/  BAR.SYNC.DEFER_BLOCKING 0x0 ;  /* 0x0000000000007b1d */ /* 0x000fec0000010000 */
[----:B------:R-:W-:Y:S04]  /*0350*/  LDS R12, [R6] ;  /* 0x00000000060c7984 */ /* 0x000fe80000000800 */
[----:B------:R-:W-:Y:S04]  /*0360*/  LDS R13, [R10+0x100] ;  /* 0x000100000a0d7984 */ /* 0x000fe80000000800 */
[----:B------:R-:W0:Y:S04]  /*0370*/  LDS R14, [R8+0x4] ;  /* 0x00000400080e7984 */ /* 0x000e280000000800 */
[----:B------:R-:W-:Y:S01]  /*0380*/  LDS R11, [R6+0x2000] ;  /* 0x00200000060b7984 */ /* 0x000fe20000000800 */
[----:B0-----:R-:W-:-:S03]  /*0390*/  VIADDMNMX R13, R14, R13, R12, PT ;  /* 0x0000000d0e0d7246 */ /* 0x001fc6000380010c */
[----:B------:R-:W-:Y:S04]  /*03a0*/  LDS R12, [R6+0x80] ;  /* 0x00008000060c7984 */ /* 0x000fe80000000800 */
[----:B------:R-:W-:Y:S04]  /*03b0*/  STS [R6], R13 ;  /* 0x0000000d06007388 */ /* 0x000fe80000000800 */
[----:B------:R-:W-:Y:S04]  /*03c0*/  LDS R15, [R10+0x180] ;  /* 0x000180000a0f7984 */ /* 0x000fe80000000800 */
[----:B------:R-:W0:Y:S02]  /*03d0*/  LDS R14, [R8+0x4] ;  /* 0x00000400080e7984 */ /* 0x000e240000000800 */
[----:B0-----:R-:W-:-:S05]  /*03e0*/  VIADDMNMX R15, R14, R15, R12, PT ;  /* 0x0000000f0e0f7246 */ /* 0x001fca000380010c */
[----:B------:R-:W-:Y:S04]  /*03f0*/  STS [R6+0x80], R15 ;  /* 0x0000800f06007388 */ /* 0x000fe80000000800 */
[----:B------:R-:W-:Y:S04]  /*0400*/  LDS R12, [R10+0x100] ;  /* 0x000100000a0c7984 */ /* 0x000fe80000000800 */
        /* <DEDUP_REMOVED lines=11> */
[----:B------:R-:W0:Y:S02]  /*04c0*/  LDS R14, [R8+0x8] ;  /* 0x00000800080e7984 */ /* 0x000e240000000800 */
[----:B0-----:R-:W-:-:S02]  /*04d0*/  VIADDMNMX R15, R14, R15, R12, PT ;  /* 0x0000000f0e0f7246 */ /* 0x001fc4000380010c */
[----:B------:R-:W-:Y:S04]  /*04e0*/  LDS R12, [R6+0x80] ;  /* 0x00008000060c7984 */ /* 0x000fe80000000800 */
[----:B------:R-:W-:Y:S04]  /*04f0*/  STS [R6], R15 ;  /* 0x0000000f06007388 */ /* 0x000fe80000000800 */
[----:B------:R-:W-:Y:S04]  /*0500*/  LDS R11, [R10+0x280] ;  /* 0x000280000a0b7984 */ /* 0x000fe80000000800 */
[----:B------:R-:W0:Y:S02]  /*0510*/  LDS R14, [R8+0x8] ;  /* 0x00000800080e7984 */ /* 0x000e240000000800 */
[----:B0-----:R-:W-:-:S02]  /*0520*/  VIADDMNMX R11, R14, R11, R12, PT ;  /* 0x0000000b0e0b7246 */ /* 0x001fc4000380010c */
[----:B------:R-:W-:Y:S04]  /*0530*/  LDS R12, [R6+0x2000] ;  /* 0x00200000060c7984 */ /* 0x000fe80000000800 */
        /* <DEDUP_REMOVED lines=618> */
[----:B------:R1:W-:Y:S01]  /*2be0*/  STS [R6+0x2080], R11 ;  /* 0x0020800b06007388 */ /* 0x0003e20000000800 */
[----:B------:R-:W-:Y:S05]  /*2bf0*/  @P0 BRA `(.L_x_6) ;  /* 0xffffffd400680947 */ /* 0x000fea000383ffff */
[----:B------:R-:W-:Y:S04]  /*2c00*/  STG.E desc[UR6][R2.64], R17 ;  /* 0x0000001102007986 */ /* 0x000fe8000c101906 */
[----:B------:R-:W-:Y:S04]  /*2c10*/  STG.E desc[UR6][R4.64], R15 ;  /* 0x0000000f04007986 */ /* 0x000fe8000c101906 */
[----:B------:R-:W-:Y:S04]  /*2c20*/  STG.E desc[UR6][R2.64+0x80], R19 ;  /* 0x0000801302007986 */ /* 0x000fe8000c101906 */
[----:B------:R-:W-:Y:S01]  /*2c30*/  STG.E desc[UR6][R4.64+0x80], R11 ;  /* 0x0000800b04007986 */ /* 0x000fe2000c101906 */
[----:B------:R-:W-:Y:S05]  /*2c40*/  EXIT ;  /* 0x000000000000794d */ /* 0x000fea0003800000 */
.L_x_7:
        /* <DEDUP_REMOVED lines=11> */
.L_x_11:


//--------------------- .nv.shared._Z6phase3Piiii --------------------------
	.section	.nv.shared._Z6phase3Piiii,"aw",@nobits
	.sectionflags	@""
	.align	4
.nv.shared._Z6phase3Piiii:
	.zero		50176


//--------------------- .nv.shared.reserved.0     --------------------------
	.section	.nv.shared.reserved.0,"aw",@nobits
	.weak		__nv_reservedSMEM_offset_0_alias
	.size		__nv_reservedSMEM_offset_0_alias, 0, 64
	.other		__nv_reservedSMEM_offset_0_alias,@"STO_CUDA_RESERVED_SHARED STV_DEFAULT"
__nv_reservedSMEM_offset_0_alias:
	.zero		0
	.zero		64


//--------------------- .nv.shared._Z8phase2_2Piii --------------------------
	.section	.nv.shared._Z8phase2_2Piii,"aw",@nobits
	.sectionflags	@""
	.align	4
.nv.shared._Z8phase2_2Piii:
	.zero		33792


//--------------------- .nv.shared._Z8phase2_1Piii --------------------------
	.section	.nv.shared._Z8phase2_1Piii,"aw",@nobits
	.sectionflags	@""
	.align	4
.nv.shared._Z8phase2_1Piii:
	.zero		33792


//--------------------- .nv.shared._Z6phase1Piii  --------------------------
	.section	.nv.shared._Z6phase1Piii,"aw",@nobits
	.sectionflags	@""
	.align	4
.nv.shared._Z6phase1Piii:
	.zero		17408


//--------------------- .nv.constant0._Z6phase3Piiii --------------------------
	.section	.nv.constant0._Z6phase3Piiii,"a",@progbits
	.sectionflags	@""
	.align	4
.nv.constant0._Z6phase3Piiii:
	.zero		916


//--------------------- .nv.constant0._Z8phase2_2Piii --------------------------
	.section	.nv.constant0._Z8phase2_2Piii,"a",@progbits
	.sectionflags	@""
	.align	4
.nv.constant0._Z8phase2_2Piii:
	.zero		912


//--------------------- .nv.constant0._Z8phase2_1Piii --------------------------
	.section	.nv.constant0._Z8phase2_1Piii,"a",@progbits
	.sectionflags	@""
	.align	4
.nv.constant0._Z8phase2_1Piii:
	.zero		912


//--------------------- .nv.constant0._Z6phase1Piii --------------------------
	.section	.nv.constant0._Z6phase1Piii,"a",@progbits
	.sectionflags	@""
	.align	4
.nv.constant0._Z6phase1Piii:
	.zero		912


//--------------------- SYMBOLS --------------------------

	.type		.nv.reservedSmem.offset0,@object
	.size		.nv.reservedSmem.offset0,0x4
	.type		.nv.reservedSmem.cap,@object
	.size		.nv.reservedSmem.cap,0x4
